	.target	sm_100a

	.elftype	@"ET_EXEC"


//--------------------- .note.nv.tkinfo           --------------------------
	.section	.note.nv.tkinfo,"",@"SHT_NOTE"
	.sectionflags	@"SHF_NOTE_NV_TKINFO"
	.tkinfo
        /*0018*/ 	.word	0x00000002
        /*0030*/ 	.string	""
        /*0030*/ 	.string	"ptxas"
        /*0030*/ 	.string	"Cuda compilation tools, release 13.0, V13.0.88"
        /*0030*/ 	.string	"Build cuda_13.0.r13.0/compiler.36424714_0"
        /*0030*/ 	.string	"-arch sm_100a -m 64 "



//--------------------- .note.nv.cuinfo           --------------------------
	.section	.note.nv.cuinfo,"",@"SHT_NOTE"
	.sectionflags	@"SHF_NOTE_NV_CUINFO"
        /*0018*/ 	.short	0x0002
        /*001a*/ 	.short	0x0064
        /*001c*/ 	.short	0x0082
	.zero		2


//--------------------- .nv.info                  --------------------------
	.section	.nv.info,"",@"SHT_CUDA_INFO"
	.align	4


	//----- nvinfo : EIATTR_REGCOUNT
	.align		4
        /*0000*/ 	.byte	0x04, 0x2f
        /*0002*/ 	.short	(.L_19 - .L_18)
	.align		4
.L_18:
        /*0004*/ 	.word	index@(_ZN7cutlass13device_kernelINS_4gemm6kernel13GemmUniversalIN4cute5tupleIJiiiiEEENS1_10collective13CollectiveMmaINS1_35MainloopSm100TmaUmmaWarpSpecializedILi12ELi2ELi4ENS5_IJNS4_1CILi1EEENSA_ILi4EEESB_EEEEENS5_IJNSA_ILi128EEESF_NSA_ILi32EEEEEENS_10bfloat16_tENS5_IJlSB_lEEESI_SJ_NS4_8TiledMMAINS4_8MMA_AtomIJNS4_20SM100_MMA_F16BF16_SSISI_SI_fLi128ELi128ELNS4_4UMMA5MajorE0ELSO_0ELNSN_7ScaleInE0ELSP_0EEEEEENS4_6LayoutINS5_IJSB_SB_SB_EEENS5_IJNSA_ILi0EEESU_SU_EEEEENS5_IJNS4_10UnderscoreESX_SX_EEEEENS4_23SM90_TMA_LOAD_MULTICASTENS4_14ComposedLayoutINS4_7SwizzleILi2ELi4ELi3EEENS4_18smem_ptr_flag_bitsILi16EEENSS_INS5_IJNSA_ILi8EEESG_EEENS5_IJSG_SB_EEEEEEEvNS4_8identityENS4_13SM90_TMA_LOADES1A_vS1B_EENS_8epilogue10collective18CollectiveEpilogueINS1E_23Sm100TmaWarpSpecializedILi4ELi2ELi32ELb1ELb0EEEJSH_NS5_IJNSS_ISF_SB_EENSS_ISG_SB_EEEEESI_SJ_SI_SJ_NS1E_6fusion15FusionCallbacksIS1I_NS1M_17LinearCombinationISI_fSI_fLNS_15FloatRoundStyleE2EEESH_S1L_JEEENS4_5SM1004TMEM4LOAD26SM100_TMEM_LOAD_32dp32b32xES1C_S1A_NS4_39AutoVectorizingCopyWithAssumedAlignmentILi128EEENS4_14SM90_TMA_STOREES1A_S1X_S1X_EEEvvEEEEvNT_6ParamsE)
        /*0008*/ 	.word	0x00000076


	//----- nvinfo : EIATTR_FRAME_SIZE
	.align		4
.L_19:
        /*000c*/ 	.byte	0x04, 0x11
        /*000e*/ 	.short	(.L_21 - .L_20)
	.align		4
.L_20:
        /*0010*/ 	.word	index@($__internal_2_$__cuda_sm10x_tcgen05_guardrail_trap_unallocated_columns_being_dealloced)
        /*0014*/ 	.word	0x00000000


	//----- nvinfo : EIATTR_FRAME_SIZE
	.align		4
.L_21:
        /*0018*/ 	.byte	0x04, 0x11
        /*001a*/ 	.short	(.L_23 - .L_22)
	.align		4
.L_22:
        /*001c*/ 	.word	index@($__internal_1_$__cuda_sm10x_tcgen05_guardrail_trap_phase_invalid_during_alloc)
        /*0020*/ 	.word	0x00000000


	//----- nvinfo : EIATTR_FRAME_SIZE
	.align		4
.L_23:
        /*0024*/ 	.byte	0x04, 0x11
        /*0026*/ 	.short	(.L_25 - .L_24)
	.align		4
.L_24:
        /*0028*/ 	.word	index@($__internal_0_$__cuda_sm10x_tcgen05_guardrail_trap_col_being_dealloced_not_returned_by_alloc)
        /*002c*/ 	.word	0x00000000


	//----- nvinfo : EIATTR_FRAME_SIZE
	.align		4
.L_25:
        /*0030*/ 	.byte	0x04, 0x11
        /*0032*/ 	.short	(.L_27 - .L_26)
	.align		4
.L_26:
        /*0034*/ 	.word	index@(_ZN7cutlass13device_kernelINS_4gemm6kernel13GemmUniversalIN4cute5tupleIJiiiiEEENS1_10collective13CollectiveMmaINS1_35MainloopSm100TmaUmmaWarpSpecializedILi12ELi2ELi4ENS5_IJNS4_1CILi1EEENSA_ILi4EEESB_EEEEENS5_IJNSA_ILi128EEESF_NSA_ILi32EEEEEENS_10bfloat16_tENS5_IJlSB_lEEESI_SJ_NS4_8TiledMMAINS4_8MMA_AtomIJNS4_20SM100_MMA_F16BF16_SSISI_SI_fLi128ELi128ELNS4_4UMMA5MajorE0ELSO_0ELNSN_7ScaleInE0ELSP_0EEEEEENS4_6LayoutINS5_IJSB_SB_SB_EEENS5_IJNSA_ILi0EEESU_SU_EEEEENS5_IJNS4_10UnderscoreESX_SX_EEEEENS4_23SM90_TMA_LOAD_MULTICASTENS4_14ComposedLayoutINS4_7SwizzleILi2ELi4ELi3EEENS4_18smem_ptr_flag_bitsILi16EEENSS_INS5_IJNSA_ILi8EEESG_EEENS5_IJSG_SB_EEEEEEEvNS4_8identityENS4_13SM90_TMA_LOADES1A_vS1B_EENS_8epilogue10collective18CollectiveEpilogueINS1E_23Sm100TmaWarpSpecializedILi4ELi2ELi32ELb1ELb0EEEJSH_NS5_IJNSS_ISF_SB_EENSS_ISG_SB_EEEEESI_SJ_SI_SJ_NS1E_6fusion15FusionCallbacksIS1I_NS1M_17LinearCombinationISI_fSI_fLNS_15FloatRoundStyleE2EEESH_S1L_JEEENS4_5SM1004TMEM4LOAD26SM100_TMEM_LOAD_32dp32b32xES1C_S1A_NS4_39AutoVectorizingCopyWithAssumedAlignmentILi128EEENS4_14SM90_TMA_STOREES1A_S1X_S1X_EEEvvEEEEvNT_6ParamsE)
        /*0038*/ 	.word	0x00000000


	//----- nvinfo : EIATTR_MIN_STACK_SIZE
	.align		4
.L_27:
        /*003c*/ 	.byte	0x04, 0x12
        /*003e*/ 	.short	(.L_29 - .L_28)
	.align		4
.L_28:
        /*0040*/ 	.word	index@(_ZN7cutlass13device_kernelINS_4gemm6kernel13GemmUniversalIN4cute5tupleIJiiiiEEENS1_10collective13CollectiveMmaINS1_35MainloopSm100TmaUmmaWarpSpecializedILi12ELi2ELi4ENS5_IJNS4_1CILi1EEENSA_ILi4EEESB_EEEEENS5_IJNSA_ILi128EEESF_NSA_ILi32EEEEEENS_10bfloat16_tENS5_IJlSB_lEEESI_SJ_NS4_8TiledMMAINS4_8MMA_AtomIJNS4_20SM100_MMA_F16BF16_SSISI_SI_fLi128ELi128ELNS4_4UMMA5MajorE0ELSO_0ELNSN_7ScaleInE0ELSP_0EEEEEENS4_6LayoutINS5_IJSB_SB_SB_EEENS5_IJNSA_ILi0EEESU_SU_EEEEENS5_IJNS4_10UnderscoreESX_SX_EEEEENS4_23SM90_TMA_LOAD_MULTICASTENS4_14ComposedLayoutINS4_7SwizzleILi2ELi4ELi3EEENS4_18smem_ptr_flag_bitsILi16EEENSS_INS5_IJNSA_ILi8EEESG_EEENS5_IJSG_SB_EEEEEEEvNS4_8identityENS4_13SM90_TMA_LOADES1A_vS1B_EENS_8epilogue10collective18CollectiveEpilogueINS1E_23Sm100TmaWarpSpecializedILi4ELi2ELi32ELb1ELb0EEEJSH_NS5_IJNSS_ISF_SB_EENSS_ISG_SB_EEEEESI_SJ_SI_SJ_NS1E_6fusion15FusionCallbacksIS1I_NS1M_17LinearCombinationISI_fSI_fLNS_15FloatRoundStyleE2EEESH_S1L_JEEENS4_5SM1004TMEM4LOAD26SM100_TMEM_LOAD_32dp32b32xES1C_S1A_NS4_39AutoVectorizingCopyWithAssumedAlignmentILi128EEENS4_14SM90_TMA_STOREES1A_S1X_S1X_EEEvvEEEEvNT_6ParamsE)
        /*0044*/ 	.word	0x00000000
.L_29:


//--------------------- .nv.compat                --------------------------
	.section	.nv.compat,"",@"SHT_CUDA_COMPAT_INFO"
	.align	4
        /*0000*/ 	.byte	0x02, 0x09, 0x01, 0x00, 0x02, 0x02, 0x02, 0x00, 0x02, 0x05, 0x05, 0x00, 0x03, 0x07, 0x01, 0x01
        /*0010*/ 	.byte	0x02, 0x03, 0x01, 0x00, 0x02, 0x06, 0x01, 0x00, 0x04, 0x0b, 0x08, 0x00, 0x09, 0x00, 0x00, 0x00
        /*0020*/ 	.byte	0x00, 0x00, 0x00, 0x00


//--------------------- .nv.info._ZN7cutlass13device_kernelINS_4gemm6kernel13GemmUniversalIN4cute5tupleIJiiiiEEENS1_10collective13CollectiveMmaINS1_35MainloopSm100TmaUmmaWarpSpecializedILi12ELi2ELi4ENS5_IJNS4_1CILi1EEENSA_ILi4EEESB_EEEEENS5_IJNSA_ILi128EEESF_NSA_ILi32EEEEEENS_10bfloat16_tENS5_IJlSB_lEEESI_SJ_NS4_8TiledMMAINS4_8MMA_AtomIJNS4_20SM100_MMA_F16BF16_SSISI_SI_fLi128ELi128ELNS4_4UMMA5MajorE0ELSO_0ELNSN_7ScaleInE0ELSP_0EEEEEENS4_6LayoutINS5_IJSB_SB_SB_EEENS5_IJNSA_ILi0EEESU_SU_EEEEENS5_IJNS4_10UnderscoreESX_SX_EEEEENS4_23SM90_TMA_LOAD_MULTICASTENS4_14ComposedLayoutINS4_7SwizzleILi2ELi4ELi3EEENS4_18smem_ptr_flag_bitsILi16EEENSS_INS5_IJNSA_ILi8EEESG_EEENS5_IJSG_SB_EEEEEEEvNS4_8identityENS4_13SM90_TMA_LOADES1A_vS1B_EENS_8epilogue10collective18CollectiveEpilogueINS1E_23Sm100TmaWarpSpecializedILi4ELi2ELi32ELb1ELb0EEEJSH_NS5_IJNSS_ISF_SB_EENSS_ISG_SB_EEEEESI_SJ_SI_SJ_NS1E_6fusion15FusionCallbacksIS1I_NS1M_17LinearCombinationISI_fSI_fLNS_15FloatRoundStyleE2EEESH_S1L_JEEENS4_5SM1004TMEM4LOAD26SM100_TMEM_LOAD_32dp32b32xES1C_S1A_NS4_39AutoVectorizingCopyWithAssumedAlignmentILi128EEENS4_14SM90_TMA_STOREES1A_S1X_S1X_EEEvvEEEEvNT_6ParamsE --------------------------
	.section	.nv.info._ZN7cutlass13device_kernelINS_4gemm6kernel13GemmUniversalIN4cute5tupleIJiiiiEEENS1_10collective13CollectiveMmaINS1_35MainloopSm100TmaUmmaWarpSpecializedILi12ELi2ELi4ENS5_IJNS4_1CILi1EEENSA_ILi4EEESB_EEEEENS5_IJNSA_ILi128EEESF_NSA_ILi32EEEEEENS_10bfloat16_tENS5_IJlSB_lEEESI_SJ_NS4_8TiledMMAINS4_8MMA_AtomIJNS4_20SM100_MMA_F16BF16_SSISI_SI_fLi128ELi128ELNS4_4UMMA5MajorE0ELSO_0ELNSN_7ScaleInE0ELSP_0EEEEEENS4_6LayoutINS5_IJSB_SB_SB_EEENS5_IJNSA_ILi0EEESU_SU_EEEEENS5_IJNS4_10UnderscoreESX_SX_EEEEENS4_23SM90_TMA_LOAD_MULTICASTENS4_14ComposedLayoutINS4_7SwizzleILi2ELi4ELi3EEENS4_18smem_ptr_flag_bitsILi16EEENSS_INS5_IJNSA_ILi8EEESG_EEENS5_IJSG_SB_EEEEEEEvNS4_8identityENS4_13SM90_TMA_LOADES1A_vS1B_EENS_8epilogue10collective18CollectiveEpilogueINS1E_23Sm100TmaWarpSpecializedILi4ELi2ELi32ELb1ELb0EEEJSH_NS5_IJNSS_ISF_SB_EENSS_ISG_SB_EEEEESI_SJ_SI_SJ_NS1E_6fusion15FusionCallbacksIS1I_NS1M_17LinearCombinationISI_fSI_fLNS_15FloatRoundStyleE2EEESH_S1L_JEEENS4_5SM1004TMEM4LOAD26SM100_TMEM_LOAD_32dp32b32xES1C_S1A_NS4_39AutoVectorizingCopyWithAssumedAlignmentILi128EEENS4_14SM90_TMA_STOREES1A_S1X_S1X_EEEvvEEEEvNT_6ParamsE,"",@"SHT_CUDA_INFO"
	.sectionflags	@""
	.align	4


	//----- nvinfo : EIATTR_CUDA_API_VERSION
	.align		4
        /*0000*/ 	.byte	0x04, 0x37
        /*0002*/ 	.short	(.L_31 - .L_30)
.L_30:
        /*0004*/ 	.word	0x00000082


	//----- nvinfo : EIATTR_KPARAM_INFO
	.align		4
.L_31:
        /*0008*/ 	.byte	0x04, 0x17
        /*000a*/ 	.short	(.L_33 - .L_32)
.L_32:
        /*000c*/ 	.word	0x00000000
        /*0010*/ 	.short	0x0000
        /*0012*/ 	.short	0x0000
        /*0014*/ 	.byte	0x00, 0xf0, 0x01, 0x20


	//----- nvinfo : EIATTR_AT_ENTRY_FRAGMENTS
	.align		4
.L_33:
        /*0018*/ 	.byte	0x04, 0x4f
        /*001a*/ 	.short	(.L_35 - .L_34)


	//   ....[0]....
.L_34:
        /*001c*/ 	.word	0x00000006


	//----- nvinfo : EIATTR_RESERVED_SMEM_USED
	.align		4
.L_35:
        /*0020*/ 	.byte	0x01, 0x41
	.zero		2


	//----- nvinfo : EIATTR_SPARSE_MMA_MASK
	.align		4
        /*0024*/ 	.byte	0x03, 0x50
        /*0026*/ 	.short	0x0000


	//----- nvinfo : EIATTR_TCGEN05_1CTA_USED
	.align		4
        /*0028*/ 	.byte	0x01, 0x51
	.zero		2


	//----- nvinfo : EIATTR_MAXREG_COUNT
	.align		4
        /*002c*/ 	.byte	0x03, 0x1b
        /*002e*/ 	.short	0x00ff


	//----- nvinfo : EIATTR_NUM_BARRIERS
	.align		4
        /*0030*/ 	.byte	0x02, 0x4c
        /*0032*/ 	.byte	0x07
	.zero		1


	//----- nvinfo : EIATTR_EXTERNS
	.align		4
        /*0034*/ 	.byte	0x04, 0x0f
        /*0036*/ 	.short	(.L_37 - .L_36)


	//   ....[0]....
	.align		4
.L_36:
        /*0038*/ 	.word	index@(__assertfail)


	//----- nvinfo : EIATTR_MERCURY_ISA_VERSION
	.align		4
.L_37:
        /*003c*/ 	.byte	0x03, 0x5f
        /*003e*/ 	.short	0x0101


	//----- nvinfo : EIATTR_INT_WARP_WIDE_INSTR_OFFSETS
	.align		4
        /*0040*/ 	.byte	0x04, 0x31
        /*0042*/ 	.short	(.L_39 - .L_38)


	//   ....[0]....
.L_38:
        /*0044*/ 	.word	0x000041b0


	//   ....[1]....
        /*0048*/ 	.word	0x000041d0


	//   ....[2]....
        /*004c*/ 	.word	0x00004200


	//   ....[3]....
        /*0050*/ 	.word	0x00004d40


	//   ....[4]....
        /*0054*/ 	.word	0x00004db0


	//   ....[5]....
        /*0058*/ 	.word	0x00004e90


	//   ....[6]....
        /*005c*/ 	.word	0x00004f10


	//   ....[7]....
        /*0060*/ 	.word	0x00005010


	//   ....[8]....
        /*0064*/ 	.word	0x00005090


	//   ....[9]....
        /*0068*/ 	.word	0x00005180


	//   ....[10]....
        /*006c*/ 	.word	0x00005230


	//----- nvinfo : EIATTR_COOP_GROUP_MASK_REGIDS
	.align		4
.L_39:
        /*0070*/ 	.byte	0x04, 0x29
        /*0072*/ 	.short	(.L_41 - .L_40)


	//   ....[0]....
.L_40:
        /*0074*/ 	.word	0xffffffff


	//   ....[1]....
        /*0078*/ 	.word	0xffffffff


	//   ....[2]....
        /*007c*/ 	.word	0xffffffff


	//   ....[3]....
        /*0080*/ 	.word	0xffffffff


	//   ....[4]....
        /*0084*/ 	.word	0xffffffff


	//   ....[5]....
        /*0088*/ 	.word	0xffffffff


	//   ....[6]....
        /*008c*/ 	.word	0xffffffff


	//   ....[7]....
        /*0090*/ 	.word	0xffffffff


	//   ....[8]....
        /*0094*/ 	.word	0xffffffff


	//   ....[9]....
        /*0098*/ 	.word	0xffffffff


	//   ....[10]....
        /*009c*/ 	.word	0xffffffff


	//   ....[11]....
        /*00a0*/ 	.word	0xffffffff


	//   ....[12]....
        /*00a4*/ 	.word	0xffffffff


	//   ....[13]....
        /*00a8*/ 	.word	0xffffffff


	//----- nvinfo : EIATTR_COOP_GROUP_INSTR_OFFSETS
	.align		4
.L_41:
        /*00ac*/ 	.byte	0x04, 0x28
        /*00ae*/ 	.short	(.L_43 - .L_42)


	//   ....[0]....
.L_42:
        /*00b0*/ 	.word	0x00000080


	//   ....[1]....
        /*00b4*/ 	.word	0x000004f0


	//   ....[2]....
        /*00b8*/ 	.word	0x000007d0


	//   ....[3]....
        /*00bc*/ 	.word	0x00000970


	//   ....[4]....
        /*00c0*/ 	.word	0x00000a70


	//   ....[5]....
        /*00c4*/ 	.word	0x00000be0


	//   ....[6]....
        /*00c8*/ 	.word	0x00000d80


	//   ....[7]....
        /*00cc*/ 	.word	0x00000f30


	//   ....[8]....
        /*00d0*/ 	.word	0x000021b0


	//   ....[9]....
        /*00d4*/ 	.word	0x000034e0


	//   ....[10]....
        /*00d8*/ 	.word	0x000036f0


	//   ....[11]....
        /*00dc*/ 	.word	0x00003720


	//   ....[12]....
        /*00e0*/ 	.word	0x00004090


	//   ....[13]....
        /*00e4*/ 	.word	0x000042c0


	//----- nvinfo : EIATTR_VRC_CTA_INIT_COUNT
	.align		4
.L_43:
        /*00e8*/ 	.byte	0x02, 0x4a
        /*00ea*/ 	.byte	0x80
	.zero		1


	//----- nvinfo : EIATTR_SYSCALL_OFFSETS
	.align		4
        /*00ec*/ 	.byte	0x04, 0x46
        /*00ee*/ 	.short	(.L_45 - .L_44)


	//   ....[0]....
.L_44:
        /*00f0*/ 	.word	0x00005e80


	//   ....[1]....
        /*00f4*/ 	.word	0x00005f70


	//   ....[2]....
        /*00f8*/ 	.word	0x00006740


	//   ....[3]....
        /*00fc*/ 	.word	0x000073c0


	//   ....[4]....
        /*0100*/ 	.word	0x00008020


	//   ....[5]....
        /*0104*/ 	.word	0x00008c80


	//----- nvinfo : EIATTR_MBARRIER_INSTR_OFFSETS
	.align		4
.L_45:
        /*0108*/ 	.byte	0x04, 0x39
        /*010a*/ 	.short	(.L_47 - .L_46)


	//   ....[0]....
.L_46:
        /*010c*/ 	.word	0x00000630
        /*0110*/ 	.word	0x000000ff
        /*0114*/ 	.word	0x00000000
        /*0118*/ 	.short	0x0100
        /*011a*/ 	.byte	0x04
	.zero		1


	//   ....[1]....
        /*011c*/ 	.word	0x00000640
        /*0120*/ 	.word	0x000000ff
        /*0124*/ 	.word	0x00000060
        /*0128*/ 	.short	0x0100
        /*012a*/ 	.byte	0x04
	.zero		1


	//   ....[2]....
        /*012c*/ 	.word	0x00000650
        /*0130*/ 	.word	0x000000ff
        /*0134*/ 	.word	0x00000008
        /*0138*/ 	.short	0x0100
        /*013a*/ 	.byte	0x04
	.zero		1


	//   ....[3]....
        /*013c*/ 	.word	0x00000660
        /*0140*/ 	.word	0x000000ff
        /*0144*/ 	.word	0x00000068
        /*0148*/ 	.short	0x0100
        /*014a*/ 	.byte	0x04
	.zero		1


	//   ....[4]....
        /*014c*/ 	.word	0x00000670
        /*0150*/ 	.word	0x000000ff
        /*0154*/ 	.word	0x00000010
        /*0158*/ 	.short	0x0100
        /*015a*/ 	.byte	0x04
	.zero		1


	//   ....[5]....
        /*015c*/ 	.word	0x00000680
        /*0160*/ 	.word	0x000000ff
        /*0164*/ 	.word	0x00000070
        /*0168*/ 	.short	0x0100
        /*016a*/ 	.byte	0x04
	.zero		1


	//   ....[6]....
        /*016c*/ 	.word	0x00000690
        /*0170*/ 	.word	0x000000ff
        /*0174*/ 	.word	0x00000018
        /*0178*/ 	.short	0x0100
        /*017a*/ 	.byte	0x04
	.zero		1


	//   ....[7]....
        /*017c*/ 	.word	0x000006a0
        /*0180*/ 	.word	0x000000ff
        /*0184*/ 	.word	0x00000078
        /*0188*/ 	.short	0x0100
        /*018a*/ 	.byte	0x04
	.zero		1


	//   ....[8]....
        /*018c*/ 	.word	0x000006b0
        /*0190*/ 	.word	0x000000ff
        /*0194*/ 	.word	0x00000020
        /*0198*/ 	.short	0x0100
        /*019a*/ 	.byte	0x04
	.zero		1


	//   ....[9]....
        /*019c*/ 	.word	0x000006c0
        /*01a0*/ 	.word	0x000000ff
        /*01a4*/ 	.word	0x00000080
        /*01a8*/ 	.short	0x0100
        /*01aa*/ 	.byte	0x04
	.zero		1


	//   ....[10]....
        /*01ac*/ 	.word	0x000006d0
        /*01b0*/ 	.word	0x000000ff
        /*01b4*/ 	.word	0x00000028
        /*01b8*/ 	.short	0x0100
        /*01ba*/ 	.byte	0x04
	.zero		1


	//   ....[11]....
        /*01bc*/ 	.word	0x000006e0
        /*01c0*/ 	.word	0x000000ff
        /*01c4*/ 	.word	0x00000088
        /*01c8*/ 	.short	0x0100
        /*01ca*/ 	.byte	0x04
	.zero		1


	//   ....[12]....
        /*01cc*/ 	.word	0x000006f0
        /*01d0*/ 	.word	0x000000ff
        /*01d4*/ 	.word	0x00000030
        /*01d8*/ 	.short	0x0100
        /*01da*/ 	.byte	0x04
	.zero		1


	//   ....[13]....
        /*01dc*/ 	.word	0x00000700
        /*01e0*/ 	.word	0x000000ff
        /*01e4*/ 	.word	0x00000090
        /*01e8*/ 	.short	0x0100
        /*01ea*/ 	.byte	0x04
	.zero		1


	//   ....[14]....
        /*01ec*/ 	.word	0x00000710
        /*01f0*/ 	.word	0x000000ff
        /*01f4*/ 	.word	0x00000038
        /*01f8*/ 	.short	0x0100
        /*01fa*/ 	.byte	0x04
	.zero		1


	//   ....[15]....
        /*01fc*/ 	.word	0x00000720
        /*0200*/ 	.word	0x000000ff
        /*0204*/ 	.word	0x00000098
        /*0208*/ 	.short	0x0100
        /*020a*/ 	.byte	0x04
	.zero		1


	//   ....[16]....
        /*020c*/ 	.word	0x00000730
        /*0210*/ 	.word	0x000000ff
        /*0214*/ 	.word	0x00000040
        /*0218*/ 	.short	0x0100
        /*021a*/ 	.byte	0x04
	.zero		1


	//   ....[17]....
        /*021c*/ 	.word	0x00000740
        /*0220*/ 	.word	0x000000ff
        /*0224*/ 	.word	0x000000a0
        /*0228*/ 	.short	0x0100
        /*022a*/ 	.byte	0x04
	.zero		1


	//   ....[18]....
        /*022c*/ 	.word	0x00000750
        /*0230*/ 	.word	0x000000ff
        /*0234*/ 	.word	0x00000048
        /*0238*/ 	.short	0x0100
        /*023a*/ 	.byte	0x04
	.zero		1


	//   ....[19]....
        /*023c*/ 	.word	0x00000760
        /*0240*/ 	.word	0x000000ff
        /*0244*/ 	.word	0x000000a8
        /*0248*/ 	.short	0x0100
        /*024a*/ 	.byte	0x04
	.zero		1


	//   ....[20]....
        /*024c*/ 	.word	0x00000770
        /*0250*/ 	.word	0x000000ff
        /*0254*/ 	.word	0x00000050
        /*0258*/ 	.short	0x0100
        /*025a*/ 	.byte	0x04
	.zero		1


	//   ....[21]....
        /*025c*/ 	.word	0x00000780
        /*0260*/ 	.word	0x000000ff
        /*0264*/ 	.word	0x000000b0
        /*0268*/ 	.short	0x0100
        /*026a*/ 	.byte	0x04
	.zero		1


	//   ....[22]....
        /*026c*/ 	.word	0x00000790
        /*0270*/ 	.word	0x000000ff
        /*0274*/ 	.word	0x00000058
        /*0278*/ 	.short	0x0100
        /*027a*/ 	.byte	0x04
	.zero		1


	//   ....[23]....
        /*027c*/ 	.word	0x000007a0
        /*0280*/ 	.word	0x000000ff
        /*0284*/ 	.word	0x000000b8
        /*0288*/ 	.short	0x0100
        /*028a*/ 	.byte	0x04
	.zero		1


	//   ....[24]....
        /*028c*/ 	.word	0x000008e0
        /*0290*/ 	.word	0x000000ff
        /*0294*/ 	.word	0x000000c0
        /*0298*/ 	.short	0x0100
        /*029a*/ 	.byte	0x04
	.zero		1


	//   ....[25]....
        /*029c*/ 	.word	0x000008f0
        /*02a0*/ 	.word	0x000000ff
        /*02a4*/ 	.word	0x000000e0
        /*02a8*/ 	.short	0x0100
        /*02aa*/ 	.byte	0x04
	.zero		1


	//   ....[26]....
        /*02ac*/ 	.word	0x00000900
        /*02b0*/ 	.word	0x000000ff
        /*02b4*/ 	.word	0x000000c8
        /*02b8*/ 	.short	0x0100
        /*02ba*/ 	.byte	0x04
	.zero		1


	//   ....[27]....
        /*02bc*/ 	.word	0x00000910
        /*02c0*/ 	.word	0x000000ff
        /*02c4*/ 	.word	0x000000e8
        /*02c8*/ 	.short	0x0100
        /*02ca*/ 	.byte	0x04
	.zero		1


	//   ....[28]....
        /*02cc*/ 	.word	0x00000920
        /*02d0*/ 	.word	0x000000ff
        /*02d4*/ 	.word	0x000000d0
        /*02d8*/ 	.short	0x0100
        /*02da*/ 	.byte	0x04
	.zero		1


	//   ....[29]....
        /*02dc*/ 	.word	0x00000930
        /*02e0*/ 	.word	0x000000ff
        /*02e4*/ 	.word	0x000000f0
        /*02e8*/ 	.short	0x0100
        /*02ea*/ 	.byte	0x04
	.zero		1


	//   ....[30]....
        /*02ec*/ 	.word	0x00000940
        /*02f0*/ 	.word	0x000000ff
        /*02f4*/ 	.word	0x000000d8
        /*02f8*/ 	.short	0x0100
        /*02fa*/ 	.byte	0x04
	.zero		1


	//   ....[31]....
        /*02fc*/ 	.word	0x00000950
        /*0300*/ 	.word	0x000000ff
        /*0304*/ 	.word	0x000000f8
        /*0308*/ 	.short	0x0100
        /*030a*/ 	.byte	0x04
	.zero		1


	//   ....[32]....
        /*030c*/ 	.word	0x00000a40
        /*0310*/ 	.word	0x000000ff
        /*0314*/ 	.word	0x00000100
        /*0318*/ 	.short	0x0100
        /*031a*/ 	.byte	0x06
	.zero		1


	//   ....[33]....
        /*031c*/ 	.word	0x00000a50
        /*0320*/ 	.word	0x000000ff
        /*0324*/ 	.word	0x00000108
        /*0328*/ 	.short	0x0100
        /*032a*/ 	.byte	0x06
	.zero		1


	//   ....[34]....
        /*032c*/ 	.word	0x00000b90
        /*0330*/ 	.word	0x000000ff
        /*0334*/ 	.word	0x00000110
        /*0338*/ 	.short	0x0100
        /*033a*/ 	.byte	0x06
	.zero		1


	//   ....[35]....
        /*033c*/ 	.word	0x00000ba0
        /*0340*/ 	.word	0x000000ff
        /*0344*/ 	.word	0x00000120
        /*0348*/ 	.short	0x0100
        /*034a*/ 	.byte	0x06
	.zero		1


	//   ....[36]....
        /*034c*/ 	.word	0x00000bb0
        /*0350*/ 	.word	0x000000ff
        /*0354*/ 	.word	0x00000118
        /*0358*/ 	.short	0x0100
        /*035a*/ 	.byte	0x06
	.zero		1


	//   ....[37]....
        /*035c*/ 	.word	0x00000bc0
        /*0360*/ 	.word	0x000000ff
        /*0364*/ 	.word	0x00000128
        /*0368*/ 	.short	0x0100
        /*036a*/ 	.byte	0x06
	.zero		1


	//   ....[38]....
        /*036c*/ 	.word	0x00000cf0
        /*0370*/ 	.word	0x000000ff
        /*0374*/ 	.word	0x00000130
        /*0378*/ 	.short	0x0100
        /*037a*/ 	.byte	0x04
	.zero		1


	//   ....[39]....
        /*037c*/ 	.word	0x00000d00
        /*0380*/ 	.word	0x000000ff
        /*0384*/ 	.word	0x00000150
        /*0388*/ 	.short	0x0100
        /*038a*/ 	.byte	0x04
	.zero		1


	//   ....[40]....
        /*038c*/ 	.word	0x00000d10
        /*0390*/ 	.word	0x000000ff
        /*0394*/ 	.word	0x00000138
        /*0398*/ 	.short	0x0100
        /*039a*/ 	.byte	0x04
	.zero		1


	//   ....[41]....
        /*039c*/ 	.word	0x00000d20
        /*03a0*/ 	.word	0x000000ff
        /*03a4*/ 	.word	0x00000158
        /*03a8*/ 	.short	0x0100
        /*03aa*/ 	.byte	0x04
	.zero		1


	//   ....[42]....
        /*03ac*/ 	.word	0x00000d30
        /*03b0*/ 	.word	0x000000ff
        /*03b4*/ 	.word	0x00000140
        /*03b8*/ 	.short	0x0100
        /*03ba*/ 	.byte	0x04
	.zero		1


	//   ....[43]....
        /*03bc*/ 	.word	0x00000d40
        /*03c0*/ 	.word	0x000000ff
        /*03c4*/ 	.word	0x00000160
        /*03c8*/ 	.short	0x0100
        /*03ca*/ 	.byte	0x04
	.zero		1


	//   ....[44]....
        /*03cc*/ 	.word	0x00000d50
        /*03d0*/ 	.word	0x000000ff
        /*03d4*/ 	.word	0x00000148
        /*03d8*/ 	.short	0x0100
        /*03da*/ 	.byte	0x04
	.zero		1


	//   ....[45]....
        /*03dc*/ 	.word	0x00000d60
        /*03e0*/ 	.word	0x000000ff
        /*03e4*/ 	.word	0x00000168
        /*03e8*/ 	.short	0x0100
        /*03ea*/ 	.byte	0x04
	.zero		1


	//   ....[46]....
        /*03ec*/ 	.word	0x00000e50
        /*03f0*/ 	.word	0x000000ff
        /*03f4*/ 	.word	0x00000170
        /*03f8*/ 	.short	0x0100
        /*03fa*/ 	.byte	0x04
	.zero		1


	//   ....[47]....
        /*03fc*/ 	.word	0x00000e60
        /*0400*/ 	.word	0x000000ff
        /*0404*/ 	.word	0x00000180
        /*0408*/ 	.short	0x0100
        /*040a*/ 	.byte	0x04
	.zero		1


	//   ....[48]....
        /*040c*/ 	.word	0x00000e70
        /*0410*/ 	.word	0x000000ff
        /*0414*/ 	.word	0x00000178
        /*0418*/ 	.short	0x0100
        /*041a*/ 	.byte	0x04
	.zero		1


	//   ....[49]....
        /*041c*/ 	.word	0x00000e80
        /*0420*/ 	.word	0x000000ff
        /*0424*/ 	.word	0x00000188
        /*0428*/ 	.short	0x0100
        /*042a*/ 	.byte	0x04
	.zero		1


	//   ....[50]....
        /*042c*/ 	.word	0x00001a30
        /*0430*/ 	.word	0x00000003
        /*0434*/ 	.word	0x00000180
        /*0438*/ 	.short	0x010a
        /*043a*/ 	.byte	0xff
	.zero		1


	//   ....[51]....
        /*043c*/ 	.word	0x00001a60
        /*0440*/ 	.word	0x00000003
        /*0444*/ 	.word	0x00000170
        /*0448*/ 	.short	0x0101
        /*044a*/ 	.byte	0xff
	.zero		1


	//   ....[52]....
        /*044c*/ 	.word	0x00001b30
        /*0450*/ 	.word	0x000000ff
        /*0454*/ 	.word	0x00000060
        /*0458*/ 	.short	0x010a
        /*045a*/ 	.byte	0x04
	.zero		1


	//   ....[53]....
        /*045c*/ 	.word	0x00001bb0
        /*0460*/ 	.word	0x000000ff
        /*0464*/ 	.word	0x00000060
        /*0468*/ 	.short	0x010a
        /*046a*/ 	.byte	0x21
	.zero		1


	//   ....[54]....
        /*046c*/ 	.word	0x00001d50
        /*0470*/ 	.word	0x000000ff
        /*0474*/ 	.word	0x00000060
        /*0478*/ 	.short	0x010a
        /*047a*/ 	.byte	0x08
	.zero		1


	//   ....[55]....
        /*047c*/ 	.word	0x00001e60
        /*0480*/ 	.word	0x000000ff
        /*0484*/ 	.word	0x00000108
        /*0488*/ 	.short	0x0101
        /*048a*/ 	.byte	0x06
	.zero		1


	//   ....[56]....
        /*048c*/ 	.word	0x00001e80
        /*0490*/ 	.word	0x000000ff
        /*0494*/ 	.word	0x00000060
        /*0498*/ 	.short	0x010a
        /*049a*/ 	.byte	0x04
	.zero		1


	//   ....[57]....
        /*049c*/ 	.word	0x00001f00
        /*04a0*/ 	.word	0x000000ff
        /*04a4*/ 	.word	0x00000060
        /*04a8*/ 	.short	0x010a
        /*04aa*/ 	.byte	0x11
	.zero		1


	//   ....[58]....
        /*04ac*/ 	.word	0x000020a0
        /*04b0*/ 	.word	0x000000ff
        /*04b4*/ 	.word	0x00000060
        /*04b8*/ 	.short	0x010a
        /*04ba*/ 	.byte	0x07
	.zero		1


	//   ....[59]....
        /*04bc*/ 	.word	0x000021e0
        /*04c0*/ 	.word	0x00000003
        /*04c4*/ 	.word	0x00000110
        /*04c8*/ 	.short	0x010a
        /*04ca*/ 	.byte	0xff
	.zero		1


	//   ....[60]....
        /*04cc*/ 	.word	0x00002330
        /*04d0*/ 	.word	0x00000000
        /*04d4*/ 	.word	0x00000000
        /*04d8*/ 	.short	0x0101
        /*04da*/ 	.byte	0xff
	.zero		1


	//   ....[61]....
        /*04dc*/ 	.word	0x000028e0
        /*04e0*/ 	.word	0x000000ff
        /*04e4*/ 	.word	0x00000000
        /*04e8*/ 	.short	0x010a
        /*04ea*/ 	.byte	0x04
	.zero		1


	//   ....[62]....
        /*04ec*/ 	.word	0x00002970
        /*04f0*/ 	.word	0x000000ff
        /*04f4*/ 	.word	0x00000000
        /*04f8*/ 	.short	0x010a
        /*04fa*/ 	.byte	0x05
	.zero		1


	//   ....[63]....
        /*04fc*/ 	.word	0x00002a00
        /*0500*/ 	.word	0x000000ff
        /*0504*/ 	.word	0x00000000
        /*0508*/ 	.short	0x010a
        /*050a*/ 	.byte	0x05
	.zero		1


	//   ....[64]....
        /*050c*/ 	.word	0x00002a90
        /*0510*/ 	.word	0x000000ff
        /*0514*/ 	.word	0x00000000
        /*0518*/ 	.short	0x010a
        /*051a*/ 	.byte	0x05
	.zero		1


	//   ....[65]....
        /*051c*/ 	.word	0x00002b20
        /*0520*/ 	.word	0x000000ff
        /*0524*/ 	.word	0x00000000
        /*0528*/ 	.short	0x010a
        /*052a*/ 	.byte	0x05
	.zero		1


	//   ....[66]....
        /*052c*/ 	.word	0x00002bb0
        /*0530*/ 	.word	0x000000ff
        /*0534*/ 	.word	0x00000000
        /*0538*/ 	.short	0x010a
        /*053a*/ 	.byte	0x05
	.zero		1


	//   ....[67]....
        /*053c*/ 	.word	0x00002c40
        /*0540*/ 	.word	0x000000ff
        /*0544*/ 	.word	0x00000000
        /*0548*/ 	.short	0x010a
        /*054a*/ 	.byte	0x05
	.zero		1


	//   ....[68]....
        /*054c*/ 	.word	0x00002cd0
        /*0550*/ 	.word	0x000000ff
        /*0554*/ 	.word	0x00000000
        /*0558*/ 	.short	0x010a
        /*055a*/ 	.byte	0x05
	.zero		1


	//   ....[69]....
        /*055c*/ 	.word	0x00002d60
        /*0560*/ 	.word	0x000000ff
        /*0564*/ 	.word	0x00000000
        /*0568*/ 	.short	0x010a
        /*056a*/ 	.byte	0x05
	.zero		1


	//   ....[70]....
        /*056c*/ 	.word	0x00002df0
        /*0570*/ 	.word	0x000000ff
        /*0574*/ 	.word	0x00000000
        /*0578*/ 	.short	0x010a
        /*057a*/ 	.byte	0x05
	.zero		1


	//   ....[71]....
        /*057c*/ 	.word	0x00002e80
        /*0580*/ 	.word	0x000000ff
        /*0584*/ 	.word	0x00000000
        /*0588*/ 	.short	0x010a
        /*058a*/ 	.byte	0x05
	.zero		1


	//   ....[72]....
        /*058c*/ 	.word	0x00002f20
        /*0590*/ 	.word	0x00000000
        /*0594*/ 	.word	0x00000000
        /*0598*/ 	.short	0x010a
        /*059a*/ 	.byte	0xff
	.zero		1


	//   ....[73]....
        /*059c*/ 	.word	0x00003040
        /*05a0*/ 	.word	0x00000002
        /*05a4*/ 	.word	0x00000170
        /*05a8*/ 	.short	0x010a
        /*05aa*/ 	.byte	0xff
	.zero		1


	//   ....[74]....
        /*05ac*/ 	.word	0x000030a0
        /*05b0*/ 	.word	0x00000004
        /*05b4*/ 	.word	0x00000000
        /*05b8*/ 	.short	0x0101
        /*05ba*/ 	.byte	0xff
	.zero		1


	//   ....[75]....
        /*05bc*/ 	.word	0x000030c0
        /*05c0*/ 	.word	0x000000ff
        /*05c4*/ 	.word	0x00000120
        /*05c8*/ 	.short	0x010a
        /*05ca*/ 	.byte	0x04
	.zero		1


	//   ....[76]....
        /*05cc*/ 	.word	0x000031e0
        /*05d0*/ 	.word	0x00000002
        /*05d4*/ 	.word	0x00000110
        /*05d8*/ 	.short	0x010a
        /*05da*/ 	.byte	0xff
	.zero		1


	//   ....[77]....
        /*05dc*/ 	.word	0x000032f0
        /*05e0*/ 	.word	0x00000002
        /*05e4*/ 	.word	0x00000000
        /*05e8*/ 	.short	0x0101
        /*05ea*/ 	.byte	0xff
	.zero		1


	//   ....[78]....
        /*05ec*/ 	.word	0x00003380
        /*05f0*/ 	.word	0x000000ff
        /*05f4*/ 	.word	0x00000120
        /*05f8*/ 	.short	0x0106
        /*05fa*/ 	.byte	0x04
	.zero		1


	//   ....[79]....
        /*05fc*/ 	.word	0x000033a0
        /*0600*/ 	.word	0x000000ff
        /*0604*/ 	.word	0x00000120
        /*0608*/ 	.short	0x010a
        /*060a*/ 	.byte	0x04
	.zero		1


	//   ....[80]....
        /*060c*/ 	.word	0x00003430
        /*0610*/ 	.word	0x000000ff
        /*0614*/ 	.word	0x00000120
        /*0618*/ 	.short	0x0106
        /*061a*/ 	.byte	0x07
	.zero		1


	//   ....[81]....
        /*061c*/ 	.word	0x00003470
        /*0620*/ 	.word	0x00000000
        /*0624*/ 	.word	0x00000120
        /*0628*/ 	.short	0x010a
        /*062a*/ 	.byte	0xff
	.zero		1


	//   ....[82]....
        /*062c*/ 	.word	0x00003980
        /*0630*/ 	.word	0x00000000
        /*0634*/ 	.word	0x00000110
        /*0638*/ 	.short	0x010a
        /*063a*/ 	.byte	0xff
	.zero		1


	//   ....[83]....
        /*063c*/ 	.word	0x00003a90
        /*0640*/ 	.word	0x00000003
        /*0644*/ 	.word	0x00000000
        /*0648*/ 	.short	0x0101
        /*064a*/ 	.byte	0xff
	.zero		1


	//   ....[84]....
        /*064c*/ 	.word	0x00003aa0
        /*0650*/ 	.word	0x000000ff
        /*0654*/ 	.word	0x00000000
        /*0658*/ 	.short	0x010a
        /*065a*/ 	.byte	0x04
	.zero		1


	//   ....[85]....
        /*065c*/ 	.word	0x00003ac0
        /*0660*/ 	.word	0x000000ff
        /*0664*/ 	.word	0x00000150
        /*0668*/ 	.short	0x010a
        /*066a*/ 	.byte	0x16
	.zero		1


	//   ....[86]....
        /*066c*/ 	.word	0x00003b90
        /*0670*/ 	.word	0x000000ff
        /*0674*/ 	.word	0x00000000
        /*0678*/ 	.short	0x010a
        /*067a*/ 	.byte	0x05
	.zero		1


	//   ....[87]....
        /*067c*/ 	.word	0x00003cd0
        /*0680*/ 	.word	0x000000ff
        /*0684*/ 	.word	0x00000000
        /*0688*/ 	.short	0x010a
        /*068a*/ 	.byte	0x04
	.zero		1


	//   ....[88]....
        /*068c*/ 	.word	0x00003ec0
        /*0690*/ 	.word	0x000000ff
        /*0694*/ 	.word	0x00000000
        /*0698*/ 	.short	0x010a
        /*069a*/ 	.byte	0x04
	.zero		1


	//   ....[89]....
        /*069c*/ 	.word	0x00003f50
        /*06a0*/ 	.word	0x000000ff
        /*06a4*/ 	.word	0x00000000
        /*06a8*/ 	.short	0x010a
        /*06aa*/ 	.byte	0x05
	.zero		1


	//   ....[90]....
        /*06ac*/ 	.word	0x00003fe0
        /*06b0*/ 	.word	0x000000ff
        /*06b4*/ 	.word	0x00000000
        /*06b8*/ 	.short	0x010a
        /*06ba*/ 	.byte	0x05
	.zero		1


	//   ....[91]....
        /*06bc*/ 	.word	0x00004070
        /*06c0*/ 	.word	0x000000ff
        /*06c4*/ 	.word	0x00000000
        /*06c8*/ 	.short	0x010a
        /*06ca*/ 	.byte	0x04
	.zero		1


	//   ....[92]....
        /*06cc*/ 	.word	0x00004540
        /*06d0*/ 	.word	0x0000000c
        /*06d4*/ 	.word	0x00000110
        /*06d8*/ 	.short	0x010a
        /*06da*/ 	.byte	0xff
	.zero		1


	//   ....[93]....
        /*06dc*/ 	.word	0x000046b0
        /*06e0*/ 	.word	0x00000000
        /*06e4*/ 	.word	0x00000000
        /*06e8*/ 	.short	0x0101
        /*06ea*/ 	.byte	0xff
	.zero		1


	//   ....[94]....
        /*06ec*/ 	.word	0x00004b40
        /*06f0*/ 	.word	0x000000ff
        /*06f4*/ 	.word	0x00000108
        /*06f8*/ 	.short	0x010a
        /*06fa*/ 	.byte	0x15
	.zero		1


	//   ....[95]....
        /*06fc*/ 	.word	0x00004cc0
        /*0700*/ 	.word	0x000000ff
        /*0704*/ 	.word	0x000000e0
        /*0708*/ 	.short	0x010a
        /*070a*/ 	.byte	0x15
	.zero		1


	//   ....[96]....
        /*070c*/ 	.word	0x00004e40
        /*0710*/ 	.word	0x000000ff
        /*0714*/ 	.word	0x000000c0
        /*0718*/ 	.short	0x010b
        /*071a*/ 	.byte	0x15
	.zero		1


	//   ....[97]....
        /*071c*/ 	.word	0x00004e50
        /*0720*/ 	.word	0x000000ff
        /*0724*/ 	.word	0x00000000
        /*0728*/ 	.short	0x0101
        /*072a*/ 	.byte	0x06
	.zero		1


	//   ....[98]....
        /*072c*/ 	.word	0x00004e60
        /*0730*/ 	.word	0x000000ff
        /*0734*/ 	.word	0x000000e8
        /*0738*/ 	.short	0x010a
        /*073a*/ 	.byte	0x15
	.zero		1


	//   ....[99]....
        /*073c*/ 	.word	0x00004fc0
        /*0740*/ 	.word	0x000000ff
        /*0744*/ 	.word	0x000000c8
        /*0748*/ 	.short	0x010b
        /*074a*/ 	.byte	0x15
	.zero		1


	//   ....[100]....
        /*074c*/ 	.word	0x00004fd0
        /*0750*/ 	.word	0x000000ff
        /*0754*/ 	.word	0x00000000
        /*0758*/ 	.short	0x0101
        /*075a*/ 	.byte	0x06
	.zero		1


	//   ....[101]....
        /*075c*/ 	.word	0x00004fe0
        /*0760*/ 	.word	0x000000ff
        /*0764*/ 	.word	0x000000f0
        /*0768*/ 	.short	0x010a
        /*076a*/ 	.byte	0x15
	.zero		1


	//   ....[102]....
        /*076c*/ 	.word	0x00005130
        /*0770*/ 	.word	0x000000ff
        /*0774*/ 	.word	0x000000d0
        /*0778*/ 	.short	0x010b
        /*077a*/ 	.byte	0x15
	.zero		1


	//   ....[103]....
        /*077c*/ 	.word	0x00005140
        /*0780*/ 	.word	0x000000ff
        /*0784*/ 	.word	0x00000000
        /*0788*/ 	.short	0x0101
        /*078a*/ 	.byte	0x06
	.zero		1


	//   ....[104]....
        /*078c*/ 	.word	0x00005150
        /*0790*/ 	.word	0x000000ff
        /*0794*/ 	.word	0x000000f8
        /*0798*/ 	.short	0x010a
        /*079a*/ 	.byte	0x15
	.zero		1


	//   ....[105]....
        /*079c*/ 	.word	0x00005340
        /*07a0*/ 	.word	0x000000ff
        /*07a4*/ 	.word	0x000000d8
        /*07a8*/ 	.short	0x010b
        /*07aa*/ 	.byte	0x15
	.zero		1


	//   ....[106]....
        /*07ac*/ 	.word	0x00005350
        /*07b0*/ 	.word	0x000000ff
        /*07b4*/ 	.word	0x00000000
        /*07b8*/ 	.short	0x0101
        /*07ba*/ 	.byte	0x25
	.zero		1


	//   ....[107]....
        /*07bc*/ 	.word	0x00005380
        /*07c0*/ 	.word	0x000000ff
        /*07c4*/ 	.word	0x000000e0
        /*07c8*/ 	.short	0x010a
        /*07ca*/ 	.byte	0x15
	.zero		1


	//   ....[108]....
        /*07cc*/ 	.word	0x000053a0
        /*07d0*/ 	.word	0x000000ff
        /*07d4*/ 	.word	0x000000e8
        /*07d8*/ 	.short	0x010a
        /*07da*/ 	.byte	0x15
	.zero		1


	//   ....[109]....
        /*07dc*/ 	.word	0x000053c0
        /*07e0*/ 	.word	0x000000ff
        /*07e4*/ 	.word	0x000000f0
        /*07e8*/ 	.short	0x010a
        /*07ea*/ 	.byte	0x15
	.zero		1


	//   ....[110]....
        /*07ec*/ 	.word	0x00005400
        /*07f0*/ 	.word	0x00000000
        /*07f4*/ 	.word	0x000000f8
        /*07f8*/ 	.short	0x010a
        /*07fa*/ 	.byte	0xff
	.zero		1


	//   ....[111]....
        /*07fc*/ 	.word	0x00005710
        /*0800*/ 	.word	0x00000003
        /*0804*/ 	.word	0x00000110
        /*0808*/ 	.short	0x010a
        /*080a*/ 	.byte	0xff
	.zero		1


	//   ....[112]....
        /*080c*/ 	.word	0x00005890
        /*0810*/ 	.word	0x00000000
        /*0814*/ 	.word	0x00000000
        /*0818*/ 	.short	0x0101
        /*081a*/ 	.byte	0xff
	.zero		1


	//   ....[113]....
        /*081c*/ 	.word	0x00006400
        /*0820*/ 	.word	0x000000ff
        /*0824*/ 	.word	0x000000c0
        /*0828*/ 	.short	0x010a
        /*082a*/ 	.byte	0x2c
	.zero		1


	//   ....[114]....
        /*082c*/ 	.word	0x00006440
        /*0830*/ 	.word	0x00000063
        /*0834*/ 	.word	0x00000130
        /*0838*/ 	.short	0x010a
        /*083a*/ 	.byte	0xff
	.zero		1


	//   ....[115]....
        /*083c*/ 	.word	0x00006530
        /*0840*/ 	.word	0x000000ff
        /*0844*/ 	.word	0x000000c0
        /*0848*/ 	.short	0x010a
        /*084a*/ 	.byte	0x2c
	.zero		1


	//   ....[116]....
        /*084c*/ 	.word	0x00006620
        /*0850*/ 	.word	0x00000063
        /*0854*/ 	.word	0x00000130
        /*0858*/ 	.short	0x010a
        /*085a*/ 	.byte	0xff
	.zero		1


	//   ....[117]....
        /*085c*/ 	.word	0x000070f0
        /*0860*/ 	.word	0x00000000
        /*0864*/ 	.word	0x00000000
        /*0868*/ 	.short	0x0101
        /*086a*/ 	.byte	0xff
	.zero		1


	//   ....[118]....
        /*086c*/ 	.word	0x00007100
        /*0870*/ 	.word	0x00000003
        /*0874*/ 	.word	0x000000c0
        /*0878*/ 	.short	0x010a
        /*087a*/ 	.byte	0xff
	.zero		1


	//   ....[119]....
        /*087c*/ 	.word	0x000071e0
        /*0880*/ 	.word	0x00000003
        /*0884*/ 	.word	0x000000c0
        /*0888*/ 	.short	0x010a
        /*088a*/ 	.byte	0xff
	.zero		1


	//   ....[120]....
        /*088c*/ 	.word	0x00007d50
        /*0890*/ 	.word	0x0000003d
        /*0894*/ 	.word	0x00000000
        /*0898*/ 	.short	0x0101
        /*089a*/ 	.byte	0xff
	.zero		1


	//   ....[121]....
        /*089c*/ 	.word	0x00007d70
        /*08a0*/ 	.word	0x0000003e
        /*08a4*/ 	.word	0x000000c0
        /*08a8*/ 	.short	0x010a
        /*08aa*/ 	.byte	0xff
	.zero		1


	//   ....[122]....
        /*08ac*/ 	.word	0x00007e40
        /*08b0*/ 	.word	0x0000003e
        /*08b4*/ 	.word	0x000000c0
        /*08b8*/ 	.short	0x010a
        /*08ba*/ 	.byte	0xff
	.zero		1


	//   ....[123]....
        /*08bc*/ 	.word	0x000089b0
        /*08c0*/ 	.word	0x0000003d
        /*08c4*/ 	.word	0x00000000
        /*08c8*/ 	.short	0x0101
        /*08ca*/ 	.byte	0xff
	.zero		1


	//   ....[124]....
        /*08cc*/ 	.word	0x000089d0
        /*08d0*/ 	.word	0x0000003e
        /*08d4*/ 	.word	0x000000c0
        /*08d8*/ 	.short	0x010a
        /*08da*/ 	.byte	0xff
	.zero		1


	//   ....[125]....
        /*08dc*/ 	.word	0x00008aa0
        /*08e0*/ 	.word	0x0000003e
        /*08e4*/ 	.word	0x000000c0
        /*08e8*/ 	.short	0x010a
        /*08ea*/ 	.byte	0xff
	.zero		1


	//   ....[126]....
        /*08ec*/ 	.word	0x00008e00
        /*08f0*/ 	.word	0x000000ff
        /*08f4*/ 	.word	0x00000000
        /*08f8*/ 	.short	0x0101
        /*08fa*/ 	.byte	0x04
	.zero		1


	//   ....[127]....
        /*08fc*/ 	.word	0x00009670
        /*0900*/ 	.word	0x00000002
        /*0904*/ 	.word	0x00000000
        /*0908*/ 	.short	0x0101
        /*090a*/ 	.byte	0xff
	.zero		1


	//   ....[128]....
        /*090c*/ 	.word	0x00009900
        /*0910*/ 	.word	0x000000ff
        /*0914*/ 	.word	0x00000000
        /*0918*/ 	.short	0x0101
        /*091a*/ 	.byte	0x04
	.zero		1


	//   ....[129]....
        /*091c*/ 	.word	0x00009920
        /*0920*/ 	.word	0x00000003
        /*0924*/ 	.word	0x00000180
        /*0928*/ 	.short	0x010a
        /*092a*/ 	.byte	0xff
	.zero		1


	//   ....[130]....
        /*092c*/ 	.word	0x00009980
        /*0930*/ 	.word	0x00000000
        /*0934*/ 	.word	0x00000060
        /*0938*/ 	.short	0x010a
        /*093a*/ 	.byte	0xff
	.zero		1


	//   ....[131]....
        /*093c*/ 	.word	0x000099e0
        /*0940*/ 	.word	0x00000000
        /*0944*/ 	.word	0x00000060
        /*0948*/ 	.short	0x010a
        /*094a*/ 	.byte	0xff
	.zero		1


	//   ....[132]....
        /*094c*/ 	.word	0x00009a30
        /*0950*/ 	.word	0x00000003
        /*0954*/ 	.word	0x00000110
        /*0958*/ 	.short	0x010a
        /*095a*/ 	.byte	0xff
	.zero		1


	//   ....[133]....
        /*095c*/ 	.word	0x00009a90
        /*0960*/ 	.word	0x00000000
        /*0964*/ 	.word	0x00000000
        /*0968*/ 	.short	0x010a
        /*096a*/ 	.byte	0xff
	.zero		1


	//   ....[134]....
        /*096c*/ 	.word	0x00009af0
        /*0970*/ 	.word	0x00000000
        /*0974*/ 	.word	0x00000000
        /*0978*/ 	.short	0x010a
        /*097a*/ 	.byte	0xff
	.zero		1


	//   ....[135]....
        /*097c*/ 	.word	0x00009b50
        /*0980*/ 	.word	0x00000000
        /*0984*/ 	.word	0x00000000
        /*0988*/ 	.short	0x010a
        /*098a*/ 	.byte	0xff
	.zero		1


	//   ....[136]....
        /*098c*/ 	.word	0x00009bb0
        /*0990*/ 	.word	0x00000000
        /*0994*/ 	.word	0x00000000
        /*0998*/ 	.short	0x010a
        /*099a*/ 	.byte	0xff
	.zero		1


	//   ....[137]....
        /*099c*/ 	.word	0x00009c10
        /*09a0*/ 	.word	0x00000000
        /*09a4*/ 	.word	0x00000000
        /*09a8*/ 	.short	0x010a
        /*09aa*/ 	.byte	0xff
	.zero		1


	//   ....[138]....
        /*09ac*/ 	.word	0x00009c70
        /*09b0*/ 	.word	0x00000000
        /*09b4*/ 	.word	0x00000000
        /*09b8*/ 	.short	0x010a
        /*09ba*/ 	.byte	0xff
	.zero		1


	//   ....[139]....
        /*09bc*/ 	.word	0x00009cd0
        /*09c0*/ 	.word	0x00000000
        /*09c4*/ 	.word	0x00000000
        /*09c8*/ 	.short	0x010a
        /*09ca*/ 	.byte	0xff
	.zero		1


	//   ....[140]....
        /*09cc*/ 	.word	0x00009d30
        /*09d0*/ 	.word	0x00000000
        /*09d4*/ 	.word	0x00000000
        /*09d8*/ 	.short	0x010a
        /*09da*/ 	.byte	0xff
	.zero		1


	//   ....[141]....
        /*09dc*/ 	.word	0x00009d90
        /*09e0*/ 	.word	0x00000000
        /*09e4*/ 	.word	0x00000000
        /*09e8*/ 	.short	0x010a
        /*09ea*/ 	.byte	0xff
	.zero		1


	//   ....[142]....
        /*09ec*/ 	.word	0x00009df0
        /*09f0*/ 	.word	0x00000000
        /*09f4*/ 	.word	0x00000000
        /*09f8*/ 	.short	0x010a
        /*09fa*/ 	.byte	0xff
	.zero		1


	//   ....[143]....
        /*09fc*/ 	.word	0x00009e50
        /*0a00*/ 	.word	0x00000000
        /*0a04*/ 	.word	0x00000000
        /*0a08*/ 	.short	0x010a
        /*0a0a*/ 	.byte	0xff
	.zero		1


	//   ....[144]....
        /*0a0c*/ 	.word	0x00009ea0
        /*0a10*/ 	.word	0x00000002
        /*0a14*/ 	.word	0x00000170
        /*0a18*/ 	.short	0x010a
        /*0a1a*/ 	.byte	0xff
	.zero		1


	//   ....[145]....
        /*0a1c*/ 	.word	0x00009f00
        /*0a20*/ 	.word	0x00000002
        /*0a24*/ 	.word	0x00000120
        /*0a28*/ 	.short	0x010a
        /*0a2a*/ 	.byte	0xff
	.zero		1


	//   ....[146]....
        /*0a2c*/ 	.word	0x00009f50
        /*0a30*/ 	.word	0x00000002
        /*0a34*/ 	.word	0x00000110
        /*0a38*/ 	.short	0x010a
        /*0a3a*/ 	.byte	0xff
	.zero		1


	//   ....[147]....
        /*0a3c*/ 	.word	0x00009fb0
        /*0a40*/ 	.word	0x00000000
        /*0a44*/ 	.word	0x00000120
        /*0a48*/ 	.short	0x010a
        /*0a4a*/ 	.byte	0xff
	.zero		1


	//   ....[148]....
        /*0a4c*/ 	.word	0x0000a000
        /*0a50*/ 	.word	0x00000000
        /*0a54*/ 	.word	0x00000110
        /*0a58*/ 	.short	0x010a
        /*0a5a*/ 	.byte	0xff
	.zero		1


	//   ....[149]....
        /*0a5c*/ 	.word	0x0000a060
        /*0a60*/ 	.word	0x00000003
        /*0a64*/ 	.word	0x00000150
        /*0a68*/ 	.short	0x010a
        /*0a6a*/ 	.byte	0xff
	.zero		1


	//   ....[150]....
        /*0a6c*/ 	.word	0x0000a0c0
        /*0a70*/ 	.word	0x00000000
        /*0a74*/ 	.word	0x00000000
        /*0a78*/ 	.short	0x010a
        /*0a7a*/ 	.byte	0xff
	.zero		1


	//   ....[151]....
        /*0a7c*/ 	.word	0x0000a120
        /*0a80*/ 	.word	0x00000000
        /*0a84*/ 	.word	0x00000000
        /*0a88*/ 	.short	0x010a
        /*0a8a*/ 	.byte	0xff
	.zero		1


	//   ....[152]....
        /*0a8c*/ 	.word	0x0000a180
        /*0a90*/ 	.word	0x00000000
        /*0a94*/ 	.word	0x00000000
        /*0a98*/ 	.short	0x010a
        /*0a9a*/ 	.byte	0xff
	.zero		1


	//   ....[153]....
        /*0a9c*/ 	.word	0x0000a1e0
        /*0aa0*/ 	.word	0x00000000
        /*0aa4*/ 	.word	0x00000000
        /*0aa8*/ 	.short	0x010a
        /*0aaa*/ 	.byte	0xff
	.zero		1


	//   ....[154]....
        /*0aac*/ 	.word	0x0000a240
        /*0ab0*/ 	.word	0x00000000
        /*0ab4*/ 	.word	0x00000000
        /*0ab8*/ 	.short	0x010a
        /*0aba*/ 	.byte	0xff
	.zero		1


	//   ....[155]....
        /*0abc*/ 	.word	0x0000a290
        /*0ac0*/ 	.word	0x0000000c
        /*0ac4*/ 	.word	0x00000110
        /*0ac8*/ 	.short	0x010a
        /*0aca*/ 	.byte	0xff
	.zero		1


	//   ....[156]....
        /*0acc*/ 	.word	0x0000a2f0
        /*0ad0*/ 	.word	0x00000000
        /*0ad4*/ 	.word	0x00000108
        /*0ad8*/ 	.short	0x010a
        /*0ada*/ 	.byte	0xff
	.zero		1


	//   ....[157]....
        /*0adc*/ 	.word	0x0000a350
        /*0ae0*/ 	.word	0x00000000
        /*0ae4*/ 	.word	0x000000e0
        /*0ae8*/ 	.short	0x010a
        /*0aea*/ 	.byte	0xff
	.zero		1


	//   ....[158]....
        /*0aec*/ 	.word	0x0000a3b0
        /*0af0*/ 	.word	0x00000000
        /*0af4*/ 	.word	0x000000e8
        /*0af8*/ 	.short	0x010a
        /*0afa*/ 	.byte	0xff
	.zero		1


	//   ....[159]....
        /*0afc*/ 	.word	0x0000a410
        /*0b00*/ 	.word	0x00000000
        /*0b04*/ 	.word	0x000000f0
        /*0b08*/ 	.short	0x010a
        /*0b0a*/ 	.byte	0xff
	.zero		1


	//   ....[160]....
        /*0b0c*/ 	.word	0x0000a470
        /*0b10*/ 	.word	0x00000000
        /*0b14*/ 	.word	0x000000f8
        /*0b18*/ 	.short	0x010a
        /*0b1a*/ 	.byte	0xff
	.zero		1


	//   ....[161]....
        /*0b1c*/ 	.word	0x0000a4d0
        /*0b20*/ 	.word	0x00000000
        /*0b24*/ 	.word	0x000000e0
        /*0b28*/ 	.short	0x010a
        /*0b2a*/ 	.byte	0xff
	.zero		1


	//   ....[162]....
        /*0b2c*/ 	.word	0x0000a530
        /*0b30*/ 	.word	0x00000000
        /*0b34*/ 	.word	0x000000e8
        /*0b38*/ 	.short	0x010a
        /*0b3a*/ 	.byte	0xff
	.zero		1


	//   ....[163]....
        /*0b3c*/ 	.word	0x0000a590
        /*0b40*/ 	.word	0x00000000
        /*0b44*/ 	.word	0x000000f0
        /*0b48*/ 	.short	0x010a
        /*0b4a*/ 	.byte	0xff
	.zero		1


	//   ....[164]....
        /*0b4c*/ 	.word	0x0000a5e0
        /*0b50*/ 	.word	0x00000003
        /*0b54*/ 	.word	0x00000110
        /*0b58*/ 	.short	0x010a
        /*0b5a*/ 	.byte	0xff
	.zero		1


	//   ....[165]....
        /*0b5c*/ 	.word	0x0000a640
        /*0b60*/ 	.word	0x00000002
        /*0b64*/ 	.word	0x000000c0
        /*0b68*/ 	.short	0x010a
        /*0b6a*/ 	.byte	0xff
	.zero		1


	//   ....[166]....
        /*0b6c*/ 	.word	0x0000a690
        /*0b70*/ 	.word	0x00000063
        /*0b74*/ 	.word	0x00000130
        /*0b78*/ 	.short	0x010a
        /*0b7a*/ 	.byte	0xff
	.zero		1


	//   ....[167]....
        /*0b7c*/ 	.word	0x0000a6e0
        /*0b80*/ 	.word	0x00000003
        /*0b84*/ 	.word	0x000000c0
        /*0b88*/ 	.short	0x010a
        /*0b8a*/ 	.byte	0xff
	.zero		1


	//   ....[168]....
        /*0b8c*/ 	.word	0x0000a730
        /*0b90*/ 	.word	0x0000003e
        /*0b94*/ 	.word	0x000000c0
        /*0b98*/ 	.short	0x010a
        /*0b9a*/ 	.byte	0xff
	.zero		1


	//   ....[169]....
        /*0b9c*/ 	.word	0x0000a780
        /*0ba0*/ 	.word	0x0000003e
        /*0ba4*/ 	.word	0x000000c0
        /*0ba8*/ 	.short	0x010a
        /*0baa*/ 	.byte	0xff
	.zero		1


	//----- nvinfo : EIATTR_NUM_MBARRIERS
	.align		4
.L_47:
        /*0bac*/ 	.byte	0x03, 0x38
        /*0bae*/ 	.short	0x0032


	//----- nvinfo : EIATTR_EXIT_INSTR_OFFSETS
	.align		4
        /*0bb0*/ 	.byte	0x04, 0x1c
        /*0bb2*/ 	.short	(.L_49 - .L_48)


	//   ....[0]....
.L_48:
        /*0bb4*/ 	.word	0x00002f50


	//   ....[1]....
        /*0bb8*/ 	.word	0x00003440


	//   ....[2]....
        /*0bbc*/ 	.word	0x000034a0


	//   ....[3]....
        /*0bc0*/ 	.word	0x000042d0


	//   ....[4]....
        /*0bc4*/ 	.word	0x00005430


	//   ....[5]....
        /*0bc8*/ 	.word	0x00005470


	//   ....[6]....
        /*0bcc*/ 	.word	0x000097f0


	//   ....[7]....
        /*0bd0*/ 	.word	0x00009870


	//   ....[8]....
        /*0bd4*/ 	.word	0x000098a0


	//   ....[9]....
        /*0bd8*/ 	.word	0x00009910


	//----- nvinfo : EIATTR_MAX_THREADS
	.align		4
.L_49:
        /*0bdc*/ 	.byte	0x04, 0x05
        /*0bde*/ 	.short	(.L_51 - .L_50)
.L_50:
        /*0be0*/ 	.word	0x00000100
        /*0be4*/ 	.word	0x00000001
        /*0be8*/ 	.word	0x00000001


	//----- nvinfo : EIATTR_CRS_STACK_SIZE
	.align		4
.L_51:
        /*0bec*/ 	.byte	0x04, 0x1e
        /*0bee*/ 	.short	(.L_53 - .L_52)
.L_52:
        /*0bf0*/ 	.word	0x00000000


	//----- nvinfo : EIATTR_CBANK_PARAM_SIZE
	.align		4
.L_53:
        /*0bf4*/ 	.byte	0x03, 0x19
        /*0bf6*/ 	.short	0x0800


	//----- nvinfo : EIATTR_PARAM_CBANK
	.align		4
        /*0bf8*/ 	.byte	0x04, 0x0a
        /*0bfa*/ 	.short	(.L_55 - .L_54)
	.align		4
.L_54:
        /*0bfc*/ 	.word	index@(.nv.constant0._ZN7cutlass13device_kernelINS_4gemm6kernel13GemmUniversalIN4cute5tupleIJiiiiEEENS1_10collective13CollectiveMmaINS1_35MainloopSm100TmaUmmaWarpSpecializedILi12ELi2ELi4ENS5_IJNS4_1CILi1EEENSA_ILi4EEESB_EEEEENS5_IJNSA_ILi128EEESF_NSA_ILi32EEEEEENS_10bfloat16_tENS5_IJlSB_lEEESI_SJ_NS4_8TiledMMAINS4_8MMA_AtomIJNS4_20SM100_MMA_F16BF16_SSISI_SI_fLi128ELi128ELNS4_4UMMA5MajorE0ELSO_0ELNSN_7ScaleInE0ELSP_0EEEEEENS4_6LayoutINS5_IJSB_SB_SB_EEENS5_IJNSA_ILi0EEESU_SU_EEEEENS5_IJNS4_10UnderscoreESX_SX_EEEEENS4_23SM90_TMA_LOAD_MULTICASTENS4_14ComposedLayoutINS4_7SwizzleILi2ELi4ELi3EEENS4_18smem_ptr_flag_bitsILi16EEENSS_INS5_IJNSA_ILi8EEESG_EEENS5_IJSG_SB_EEEEEEEvNS4_8identityENS4_13SM90_TMA_LOADES1A_vS1B_EENS_8epilogue10collective18CollectiveEpilogueINS1E_23Sm100TmaWarpSpecializedILi4ELi2ELi32ELb1ELb0EEEJSH_NS5_IJNSS_ISF_SB_EENSS_ISG_SB_EEEEESI_SJ_SI_SJ_NS1E_6fusion15FusionCallbacksIS1I_NS1M_17LinearCombinationISI_fSI_fLNS_15FloatRoundStyleE2EEESH_S1L_JEEENS4_5SM1004TMEM4LOAD26SM100_TMEM_LOAD_32dp32b32xES1C_S1A_NS4_39AutoVectorizingCopyWithAssumedAlignmentILi128EEENS4_14SM90_TMA_STOREES1A_S1X_S1X_EEEvvEEEEvNT_6ParamsE)
        /*0c00*/ 	.short	0x0380
        /*0c02*/ 	.short	0x0800


	//----- nvinfo : EIATTR_SW_WAR
	.align		4
.L_55:
        /*0c04*/ 	.byte	0x04, 0x36
        /*0c06*/ 	.short	(.L_57 - .L_56)
.L_56:
        /*0c08*/ 	.word	0x00000008
.L_57:


//--------------------- .nv.callgraph             --------------------------
	.section	.nv.callgraph,"",@"SHT_CUDA_CALLGRAPH"
	.align	4
	.sectionentsize	8
	.align		4
        /*0000*/ 	.word	0x00000000
	.align		4
        /*0004*/ 	.word	0xffffffff
	.align		4
        /*0008*/ 	.word	index@(_ZN7cutlass13device_kernelINS_4gemm6kernel13GemmUniversalIN4cute5tupleIJiiiiEEENS1_10collective13CollectiveMmaINS1_35MainloopSm100TmaUmmaWarpSpecializedILi12ELi2ELi4ENS5_IJNS4_1CILi1EEENSA_ILi4EEESB_EEEEENS5_IJNSA_ILi128EEESF_NSA_ILi32EEEEEENS_10bfloat16_tENS5_IJlSB_lEEESI_SJ_NS4_8TiledMMAINS4_8MMA_AtomIJNS4_20SM100_MMA_F16BF16_SSISI_SI_fLi128ELi128ELNS4_4UMMA5MajorE0ELSO_0ELNSN_7ScaleInE0ELSP_0EEEEEENS4_6LayoutINS5_IJSB_SB_SB_EEENS5_IJNSA_ILi0EEESU_SU_EEEEENS5_IJNS4_10UnderscoreESX_SX_EEEEENS4_23SM90_TMA_LOAD_MULTICASTENS4_14ComposedLayoutINS4_7SwizzleILi2ELi4ELi3EEENS4_18smem_ptr_flag_bitsILi16EEENSS_INS5_IJNSA_ILi8EEESG_EEENS5_IJSG_SB_EEEEEEEvNS4_8identityENS4_13SM90_TMA_LOADES1A_vS1B_EENS_8epilogue10collective18CollectiveEpilogueINS1E_23Sm100TmaWarpSpecializedILi4ELi2ELi32ELb1ELb0EEEJSH_NS5_IJNSS_ISF_SB_EENSS_ISG_SB_EEEEESI_SJ_SI_SJ_NS1E_6fusion15FusionCallbacksIS1I_NS1M_17LinearCombinationISI_fSI_fLNS_15FloatRoundStyleE2EEESH_S1L_JEEENS4_5SM1004TMEM4LOAD26SM100_TMEM_LOAD_32dp32b32xES1C_S1A_NS4_39AutoVectorizingCopyWithAssumedAlignmentILi128EEENS4_14SM90_TMA_STOREES1A_S1X_S1X_EEEvvEEEEvNT_6ParamsE)
	.align		4
        /*000c*/ 	.word	index@(__assertfail)
	.align		4
        /*0010*/ 	.word	0x00000000
	.align		4
        /*0014*/ 	.word	0xfffffffe
	.align		4
        /*0018*/ 	.word	0x00000000
	.align		4
        /*001c*/ 	.word	0xfffffffd
	.align		4
        /*0020*/ 	.word	0x00000000
	.align		4
        /*0024*/ 	.word	0xfffffffc


//--------------------- .nv.constant4             --------------------------
	.section	.nv.constant4,"a",@progbits
	.align	8
	.align		8
.nv.constant4:
        /*0000*/ 	.dword	__assertfail
	.align		8
        /*0008*/ 	.dword	__unnamed_1
	.align		8
        /*0010*/ 	.dword	__unnamed_2
	.align		8
        /*0018*/ 	.dword	_ZN40_INTERNAL_89c6ff51_4_k_cu_6f32324e_345994cuda3std3__45__cpo5beginE
	.align		8
        /*0020*/ 	.dword	_ZN40_INTERNAL_89c6ff51_4_k_cu_6f32324e_345994cuda3std3__45__cpo3endE
	.align		8
        /*0028*/ 	.dword	_ZN40_INTERNAL_89c6ff51_4_k_cu_6f32324e_345994cuda3std3__45__cpo6cbeginE
	.align		8
        /*0030*/ 	.dword	_ZN40_INTERNAL_89c6ff51_4_k_cu_6f32324e_345994cuda3std3__45__cpo4cendE
	.align		8
        /*0038*/ 	.dword	_ZN40_INTERNAL_89c6ff51_4_k_cu_6f32324e_345994cuda3std3__442_GLOBAL__N__89c6ff51_4_k_cu_6f32324e_345996ignoreE
	.align		8
        /*0040*/ 	.dword	_ZN40_INTERNAL_89c6ff51_4_k_cu_6f32324e_345994cuda3std3__419piecewise_constructE
	.align		8
        /*0048*/ 	.dword	_ZN40_INTERNAL_89c6ff51_4_k_cu_6f32324e_345994cuda3std3__48in_placeE
	.align		8
        /*0050*/ 	.dword	_ZN40_INTERNAL_89c6ff51_4_k_cu_6f32324e_345994cuda3std6ranges3__45__cpo4swapE
	.align		8
        /*0058*/ 	.dword	_ZN40_INTERNAL_89c6ff51_4_k_cu_6f32324e_345994cuda3std6ranges3__45__cpo9iter_moveE
	.align		8
        /*0060*/ 	.dword	_ZN40_INTERNAL_89c6ff51_4_k_cu_6f32324e_345994cute7productE
	.align		8
        /*0068*/ 	.dword	_ZN40_INTERNAL_89c6ff51_4_k_cu_6f32324e_345994cute1_E
	.align		8
        /*0070*/ 	.dword	$str$25
	.align		8
        /*0078*/ 	.dword	$str$26
	.align		8
        /*0080*/ 	.dword	$str$27
	.align		8
        /*0088*/ 	.dword	$str$28


//--------------------- .text._ZN7cutlass13device_kernelINS_4gemm6kernel13GemmUniversalIN4cute5tupleIJiiiiEEENS1_10collective13CollectiveMmaINS1_35MainloopSm100TmaUmmaWarpSpecializedILi12ELi2ELi4ENS5_IJNS4_1CILi1EEENSA_ILi4EEESB_EEEEENS5_IJNSA_ILi128EEESF_NSA_ILi32EEEEEENS_10bfloat16_tENS5_IJlSB_lEEESI_SJ_NS4_8TiledMMAINS4_8MMA_AtomIJNS4_20SM100_MMA_F16BF16_SSISI_SI_fLi128ELi128ELNS4_4UMMA5MajorE0ELSO_0ELNSN_7ScaleInE0ELSP_0EEEEEENS4_6LayoutINS5_IJSB_SB_SB_EEENS5_IJNSA_ILi0EEESU_SU_EEEEENS5_IJNS4_10UnderscoreESX_SX_EEEEENS4_23SM90_TMA_LOAD_MULTICASTENS4_14ComposedLayoutINS4_7SwizzleILi2ELi4ELi3EEENS4_18smem_ptr_flag_bitsILi16EEENSS_INS5_IJNSA_ILi8EEESG_EEENS5_IJSG_SB_EEEEEEEvNS4_8identityENS4_13SM90_TMA_LOADES1A_vS1B_EENS_8epilogue10collective18CollectiveEpilogueINS1E_23Sm100TmaWarpSpecializedILi4ELi2ELi32ELb1ELb0EEEJSH_NS5_IJNSS_ISF_SB_EENSS_ISG_SB_EEEEESI_SJ_SI_SJ_NS1E_6fusion15FusionCallbacksIS1I_NS1M_17LinearCombinationISI_fSI_fLNS_15FloatRoundStyleE2EEESH_S1L_JEEENS4_5SM1004TMEM4LOAD26SM100_TMEM_LOAD_32dp32b32xES1C_S1A_NS4_39AutoVectorizingCopyWithAssumedAlignmentILi128EEENS4_14SM90_TMA_STOREES1A_S1X_S1X_EEEvvEEEEvNT_6ParamsE --------------------------
	.section	.text._ZN7cutlass13device_kernelINS_4gemm6kernel13GemmUniversalIN4cute5tupleIJiiiiEEENS1_10collective13CollectiveMmaINS1_35MainloopSm100TmaUmmaWarpSpecializedILi12ELi2ELi4ENS5_IJNS4_1CILi1EEENSA_ILi4EEESB_EEEEENS5_IJNSA_ILi128EEESF_NSA_ILi32EEEEEENS_10bfloat16_tENS5_IJlSB_lEEESI_SJ_NS4_8TiledMMAINS4_8MMA_AtomIJNS4_20SM100_MMA_F16BF16_SSISI_SI_fLi128ELi128ELNS4_4UMMA5MajorE0ELSO_0ELNSN_7ScaleInE0ELSP_0EEEEEENS4_6LayoutINS5_IJSB_SB_SB_EEENS5_IJNSA_ILi0EEESU_SU_EEEEENS5_IJNS4_10UnderscoreESX_SX_EEEEENS4_23SM90_TMA_LOAD_MULTICASTENS4_14ComposedLayoutINS4_7SwizzleILi2ELi4ELi3EEENS4_18smem_ptr_flag_bitsILi16EEENSS_INS5_IJNSA_ILi8EEESG_EEENS5_IJSG_SB_EEEEEEEvNS4_8identityENS4_13SM90_TMA_LOADES1A_vS1B_EENS_8epilogue10collective18CollectiveEpilogueINS1E_23Sm100TmaWarpSpecializedILi4ELi2ELi32ELb1ELb0EEEJSH_NS5_IJNSS_ISF_SB_EENSS_ISG_SB_EEEEESI_SJ_SI_SJ_NS1E_6fusion15FusionCallbacksIS1I_NS1M_17LinearCombinationISI_fSI_fLNS_15FloatRoundStyleE2EEESH_S1L_JEEENS4_5SM1004TMEM4LOAD26SM100_TMEM_LOAD_32dp32b32xES1C_S1A_NS4_39AutoVectorizingCopyWithAssumedAlignmentILi128EEENS4_14SM90_TMA_STOREES1A_S1X_S1X_EEEvvEEEEvNT_6ParamsE,"ax",@progbits
	.align	128
.text._ZN7cutlass13device_kernelINS_4gemm6kernel13GemmUniversalIN4cute5tupleIJiiiiEEENS1_10collective13CollectiveMmaINS1_35MainloopSm100TmaUmmaWarpSpecializedILi12ELi2ELi4ENS5_IJNS4_1CILi1EEENSA_ILi4EEESB_EEEEENS5_IJNSA_ILi128EEESF_NSA_ILi32EEEEEENS_10bfloat16_tENS5_IJlSB_lEEESI_SJ_NS4_8TiledMMAINS4_8MMA_AtomIJNS4_20SM100_MMA_F16BF16_SSISI_SI_fLi128ELi128ELNS4_4UMMA5MajorE0ELSO_0ELNSN_7ScaleInE0ELSP_0EEEEEENS4_6LayoutINS5_IJSB_SB_SB_EEENS5_IJNSA_ILi0EEESU_SU_EEEEENS5_IJNS4_10UnderscoreESX_SX_EEEEENS4_23SM90_TMA_LOAD_MULTICASTENS4_14ComposedLayoutINS4_7SwizzleILi2ELi4ELi3EEENS4_18smem_ptr_flag_bitsILi16EEENSS_INS5_IJNSA_ILi8EEESG_EEENS5_IJSG_SB_EEEEEEEvNS4_8identityENS4_13SM90_TMA_LOADES1A_vS1B_EENS_8epilogue10collective18CollectiveEpilogueINS1E_23Sm100TmaWarpSpecializedILi4ELi2ELi32ELb1ELb0EEEJSH_NS5_IJNSS_ISF_SB_EENSS_ISG_SB_EEEEESI_SJ_SI_SJ_NS1E_6fusion15FusionCallbacksIS1I_NS1M_17LinearCombinationISI_fSI_fLNS_15FloatRoundStyleE2EEESH_S1L_JEEENS4_5SM1004TMEM4LOAD26SM100_TMEM_LOAD_32dp32b32xES1C_S1A_NS4_39AutoVectorizingCopyWithAssumedAlignmentILi128EEENS4_14SM90_TMA_STOREES1A_S1X_S1X_EEEvvEEEEvNT_6ParamsE:
        .type           _ZN7cutlass13device_kernelINS_4gemm6kernel13GemmUniversalIN4cute5tupleIJiiiiEEENS1_10collective13CollectiveMmaINS1_35MainloopSm100TmaUmmaWarpSpecializedILi12ELi2ELi4ENS5_IJNS4_1CILi1EEENSA_ILi4EEESB_EEEEENS5_IJNSA_ILi128EEESF_NSA_ILi32EEEEEENS_10bfloat16_tENS5_IJlSB_lEEESI_SJ_NS4_8TiledMMAINS4_8MMA_AtomIJNS4_20SM100_MMA_F16BF16_SSISI_SI_fLi128ELi128ELNS4_4UMMA5MajorE0ELSO_0ELNSN_7ScaleInE0ELSP_0EEEEEENS4_6LayoutINS5_IJSB_SB_SB_EEENS5_IJNSA_ILi0EEESU_SU_EEEEENS5_IJNS4_10UnderscoreESX_SX_EEEEENS4_23SM90_TMA_LOAD_MULTICASTENS4_14ComposedLayoutINS4_7SwizzleILi2ELi4ELi3EEENS4_18smem_ptr_flag_bitsILi16EEENSS_INS5_IJNSA_ILi8EEESG_EEENS5_IJSG_SB_EEEEEEEvNS4_8identityENS4_13SM90_TMA_LOADES1A_vS1B_EENS_8epilogue10collective18CollectiveEpilogueINS1E_23Sm100TmaWarpSpecializedILi4ELi2ELi32ELb1ELb0EEEJSH_NS5_IJNSS_ISF_SB_EENSS_ISG_SB_EEEEESI_SJ_SI_SJ_NS1E_6fusion15FusionCallbacksIS1I_NS1M_17LinearCombinationISI_fSI_fLNS_15FloatRoundStyleE2EEESH_S1L_JEEENS4_5SM1004TMEM4LOAD26SM100_TMEM_LOAD_32dp32b32xES1C_S1A_NS4_39AutoVectorizingCopyWithAssumedAlignmentILi128EEENS4_14SM90_TMA_STOREES1A_S1X_S1X_EEEvvEEEEvNT_6ParamsE,@function
        .size           _ZN7cutlass13device_kernelINS_4gemm6kernel13GemmUniversalIN4cute5tupleIJiiiiEEENS1_10collective13CollectiveMmaINS1_35MainloopSm100TmaUmmaWarpSpecializedILi12ELi2ELi4ENS5_IJNS4_1CILi1EEENSA_ILi4EEESB_EEEEENS5_IJNSA_ILi128EEESF_NSA_ILi32EEEEEENS_10bfloat16_tENS5_IJlSB_lEEESI_SJ_NS4_8TiledMMAINS4_8MMA_AtomIJNS4_20SM100_MMA_F16BF16_SSISI_SI_fLi128ELi128ELNS4_4UMMA5MajorE0ELSO_0ELNSN_7ScaleInE0ELSP_0EEEEEENS4_6LayoutINS5_IJSB_SB_SB_EEENS5_IJNSA_ILi0EEESU_SU_EEEEENS5_IJNS4_10UnderscoreESX_SX_EEEEENS4_23SM90_TMA_LOAD_MULTICASTENS4_14ComposedLayoutINS4_7SwizzleILi2ELi4ELi3EEENS4_18smem_ptr_flag_bitsILi16EEENSS_INS5_IJNSA_ILi8EEESG_EEENS5_IJSG_SB_EEEEEEEvNS4_8identityENS4_13SM90_TMA_LOADES1A_vS1B_EENS_8epilogue10collective18CollectiveEpilogueINS1E_23Sm100TmaWarpSpecializedILi4ELi2ELi32ELb1ELb0EEEJSH_NS5_IJNSS_ISF_SB_EENSS_ISG_SB_EEEEESI_SJ_SI_SJ_NS1E_6fusion15FusionCallbacksIS1I_NS1M_17LinearCombinationISI_fSI_fLNS_15FloatRoundStyleE2EEESH_S1L_JEEENS4_5SM1004TMEM4LOAD26SM100_TMEM_LOAD_32dp32b32xES1C_S1A_NS4_39AutoVectorizingCopyWithAssumedAlignmentILi128EEENS4_14SM90_TMA_STOREES1A_S1X_S1X_EEEvvEEEEvNT_6ParamsE,(.L_x_208 - _ZN7cutlass13device_kernelINS_4gemm6kernel13GemmUniversalIN4cute5tupleIJiiiiEEENS1_10collective13CollectiveMmaINS1_35MainloopSm100TmaUmmaWarpSpecializedILi12ELi2ELi4ENS5_IJNS4_1CILi1EEENSA_ILi4EEESB_EEEEENS5_IJNSA_ILi128EEESF_NSA_ILi32EEEEEENS_10bfloat16_tENS5_IJlSB_lEEESI_SJ_NS4_8TiledMMAINS4_8MMA_AtomIJNS4_20SM100_MMA_F16BF16_SSISI_SI_fLi128ELi128ELNS4_4UMMA5MajorE0ELSO_0ELNSN_7ScaleInE0ELSP_0EEEEEENS4_6LayoutINS5_IJSB_SB_SB_EEENS5_IJNSA_ILi0EEESU_SU_EEEEENS5_IJNS4_10UnderscoreESX_SX_EEEEENS4_23SM90_TMA_LOAD_MULTICASTENS4_14ComposedLayoutINS4_7SwizzleILi2ELi4ELi3EEENS4_18smem_ptr_flag_bitsILi16EEENSS_INS5_IJNSA_ILi8EEESG_EEENS5_IJSG_SB_EEEEEEEvNS4_8identityENS4_13SM90_TMA_LOADES1A_vS1B_EENS_8epilogue10collective18CollectiveEpilogueINS1E_23Sm100TmaWarpSpecializedILi4ELi2ELi32ELb1ELb0EEEJSH_NS5_IJNSS_ISF_SB_EENSS_ISG_SB_EEEEESI_SJ_SI_SJ_NS1E_6fusion15FusionCallbacksIS1I_NS1M_17LinearCombinationISI_fSI_fLNS_15FloatRoundStyleE2EEESH_S1L_JEEENS4_5SM1004TMEM4LOAD26SM100_TMEM_LOAD_32dp32b32xES1C_S1A_NS4_39AutoVectorizingCopyWithAssumedAlignmentILi128EEENS4_14SM90_TMA_STOREES1A_S1X_S1X_EEEvvEEEEvNT_6ParamsE)
        .other          _ZN7cutlass13device_kernelINS_4gemm6kernel13GemmUniversalIN4cute5tupleIJiiiiEEENS1_10collective13CollectiveMmaINS1_35MainloopSm100TmaUmmaWarpSpecializedILi12ELi2ELi4ENS5_IJNS4_1CILi1EEENSA_ILi4EEESB_EEEEENS5_IJNSA_ILi128EEESF_NSA_ILi32EEEEEENS_10bfloat16_tENS5_IJlSB_lEEESI_SJ_NS4_8TiledMMAINS4_8MMA_AtomIJNS4_20SM100_MMA_F16BF16_SSISI_SI_fLi128ELi128ELNS4_4UMMA5MajorE0ELSO_0ELNSN_7ScaleInE0ELSP_0EEEEEENS4_6LayoutINS5_IJSB_SB_SB_EEENS5_IJNSA_ILi0EEESU_SU_EEEEENS5_IJNS4_10UnderscoreESX_SX_EEEEENS4_23SM90_TMA_LOAD_MULTICASTENS4_14ComposedLayoutINS4_7SwizzleILi2ELi4ELi3EEENS4_18smem_ptr_flag_bitsILi16EEENSS_INS5_IJNSA_ILi8EEESG_EEENS5_IJSG_SB_EEEEEEEvNS4_8identityENS4_13SM90_TMA_LOADES1A_vS1B_EENS_8epilogue10collective18CollectiveEpilogueINS1E_23Sm100TmaWarpSpecializedILi4ELi2ELi32ELb1ELb0EEEJSH_NS5_IJNSS_ISF_SB_EENSS_ISG_SB_EEEEESI_SJ_SI_SJ_NS1E_6fusion15FusionCallbacksIS1I_NS1M_17LinearCombinationISI_fSI_fLNS_15FloatRoundStyleE2EEESH_S1L_JEEENS4_5SM1004TMEM4LOAD26SM100_TMEM_LOAD_32dp32b32xES1C_S1A_NS4_39AutoVectorizingCopyWithAssumedAlignmentILi128EEENS4_14SM90_TMA_STOREES1A_S1X_S1X_EEEvvEEEEvNT_6ParamsE,@"STO_CUDA_ENTRY STV_DEFAULT"
_ZN7cutlass13device_kernelINS_4gemm6kernel13GemmUniversalIN4cute5tupleIJiiiiEEENS1_10collective13CollectiveMmaINS1_35MainloopSm100TmaUmmaWarpSpecializedILi12ELi2ELi4ENS5_IJNS4_1CILi1EEENSA_ILi4EEESB_EEEEENS5_IJNSA_ILi128EEESF_NSA_ILi32EEEEEENS_10bfloat16_tENS5_IJlSB_lEEESI_SJ_NS4_8TiledMMAINS4_8MMA_AtomIJNS4_20SM100_MMA_F16BF16_SSISI_SI_fLi128ELi128ELNS4_4UMMA5MajorE0ELSO_0ELNSN_7ScaleInE0ELSP_0EEEEEENS4_6LayoutINS5_IJSB_SB_SB_EEENS5_IJNSA_ILi0EEESU_SU_EEEEENS5_IJNS4_10UnderscoreESX_SX_EEEEENS4_23SM90_TMA_LOAD_MULTICASTENS4_14ComposedLayoutINS4_7SwizzleILi2ELi4ELi3EEENS4_18smem_ptr_flag_bitsILi16EEENSS_INS5_IJNSA_ILi8EEESG_EEENS5_IJSG_SB_EEEEEEEvNS4_8identityENS4_13SM90_TMA_LOADES1A_vS1B_EENS_8epilogue10collective18CollectiveEpilogueINS1E_23Sm100TmaWarpSpecializedILi4ELi2ELi32ELb1ELb0EEEJSH_NS5_IJNSS_ISF_SB_EENSS_ISG_SB_EEEEESI_SJ_SI_SJ_NS1E_6fusion15FusionCallbacksIS1I_NS1M_17LinearCombinationISI_fSI_fLNS_15FloatRoundStyleE2EEESH_S1L_JEEENS4_5SM1004TMEM4LOAD26SM100_TMEM_LOAD_32dp32b32xES1C_S1A_NS4_39AutoVectorizingCopyWithAssumedAlignmentILi128EEENS4_14SM90_TMA_STOREES1A_S1X_S1X_EEEvvEEEEvNT_6ParamsE:
[----:B------:R-:W1:Y:S01]  /*0000*/  LDC R1, c[0x0][0x37c] ;  /* 0x0000df00ff017b82 */ /* 0x000e620000000800 */
[----:B------:R-:W2:Y:S01]  /*0010*/  S2R R94, SR_TID.X ;  /* 0x00000000005e7919 */ /* 0x000ea20000002100 */
[----:B------:R-:W3:Y:S01]  /*0020*/  LDCU.64 UR8, c[0x0][0x890] ;  /* 0x00011200ff0877ac */ /* 0x000ee20008000a00 */
[----:B------:R-:W-:Y:S02]  /*0030*/  PRMT R80, RZ, 0x7610, R80 ;  /* 0x00007610ff507816 */ /* 0x000fe40000000050 */
[----:B------:R-:W-:Y:S01]  /*0040*/  ELECT P3, URZ, PT ;  /* 0x0000000000ff782f */ /* 0x000fe20003860000 */
[----:B---3--:R-:W-:-:S04]  /*0050*/  UISETP.NE.U32.AND UP0, UPT, UR8, URZ, UPT ;  /* 0x000000ff0800728c */ /* 0x008fc8000bf05070 */
[----:B------:R-:W-:Y:S01]  /*0060*/  UISETP.NE.AND.EX UP0, UPT, UR9, URZ, UPT, UP0 ;  /* 0x000000ff0900728c */ /* 0x000fe2000bf05300 */
[----:B--2---:R-:W-:-:S05]  /*0070*/  SHF.R.U32.HI R81, RZ, 0x5, R94 ;  /* 0x00000005ff517819 */ /* 0x004fca000001165e */
[----:B------:R-:W2:Y:S02]  /*0080*/  SHFL.IDX PT, R0, R81, RZ, 0x1f ;  /* 0x00001fff51007589 */ /* 0x000ea400000e0000 */
[----:B--2---:R-:W-:Y:S01]  /*0090*/  R2UR UR17, R0 ;  /* 0x00000000001172ca */ /* 0x004fe200000e0000 */
[----:B-1----:R-:W-:-:S14]  /*00a0*/  BRA.U UP0, `(.L_x_0) ;  /* 0x0000000100307547 */ /* 0x002fdc000b800000 */
[----:B------:R-:W1:Y:S02]  /*00b0*/  LDCU.64 UR4, c[0x0][0x888] ;  /* 0x00011100ff0477ac */ /* 0x000e640008000a00 */
[----:B-1----:R-:W-:-:S04]  /*00c0*/  UISETP.NE.U32.AND UP0, UPT, UR4, URZ, UPT ;  /* 0x000000ff0400728c */ /* 0x002fc8000bf05070 */
[----:B------:R-:W-:-:S09]  /*00d0*/  UISETP.NE.AND.EX UP0, UPT, UR5, URZ, UPT, UP0 ;  /* 0x000000ff0500728c */ /* 0x000fd2000bf05300 */
[----:B------:R-:W-:Y:S05]  /*00e0*/  BRA.U !UP0, `(.L_x_1) ;  /* 0x0000000108147547 */ /* 0x000fea000b800000 */
[----:B------:R-:W1:Y:S01]  /*00f0*/  LDC.64 R2, c[0x0][0x888] ;  /* 0x00022200ff027b82 */ /* 0x000e620000000a00 */
[----:B------:R-:W1:Y:S02]  /*0100*/  LDCU.64 UR4, c[0x0][0x358] ;  /* 0x00006b00ff0477ac */ /* 0x000e640008000a00 */
[----:B-1----:R1:W5:Y:S01]  /*0110*/  LDG.E R41, desc[UR4][R2.64] ;  /* 0x0000000402297981 */ /* 0x002362000c1e1900 */
[----:B------:R-:W-:Y:S01]  /*0120*/  HFMA2 R80, -RZ, RZ, 0, 5.9604644775390625e-08 ;  /* 0x00000001ff507431 */ /* 0x000fe200000001ff */
[----:B------:R-:W-:Y:S05]  /*0130*/  BRA `(.L_x_0) ;  /* 0x00000000000c7947 */ /* 0x000fea0003800000 */
.L_x_1:
[----:B------:R-:W1:Y:S01]  /*0140*/  LDCU UR4, c[0x0][0x880] ;  /* 0x00011000ff0477ac */ /* 0x000e620008000800 */
[----:B------:R-:W-:Y:S01]  /*0150*/  HFMA2 R80, -RZ, RZ, 0, 5.9604644775390625e-08 ;  /* 0x00000001ff507431 */ /* 0x000fe200000001ff */
[----:B-1----:R-:W-:-:S07]  /*0160*/  MOV R41, UR4 ;  /* 0x0000000400297c02 */ /* 0x002fce0008000f00 */
.L_x_0:
[----:B------:R-:W2:Y:S02]  /*0170*/  LDCU.64 UR4, c[0x0][0x8b0] ;  /* 0x00011600ff0477ac */ /* 0x000ea40008000a00 */
[----:B--2---:R-:W-:-:S04]  /*0180*/  UISETP.NE.U32.AND UP0, UPT, UR4, URZ, UPT ;  /* 0x000000ff0400728c */ /* 0x004fc8000bf05070 */
[----:B------:R-:W-:-:S09]  /*0190*/  UISETP.NE.AND.EX UP0, UPT, UR5, URZ, UPT, UP0 ;  /* 0x000000ff0500728c */ /* 0x000fd2000bf05300 */
[----:B------:R-:W-:Y:S05]  /*01a0*/  BRA.U UP0, `(.L_x_2) ;  /* 0x0000000100287547 */ /* 0x000fea000b800000 */
[----:B------:R-:W2:Y:S02]  /*01b0*/  LDCU.64 UR4, c[0x0][0x8a8] ;  /* 0x00011500ff0477ac */ /* 0x000ea40008000a00 */
[----:B--2---:R-:W-:-:S04]  /*01c0*/  UISETP.NE.U32.AND UP0, UPT, UR4, URZ, UPT ;  /* 0x000000ff0400728c */ /* 0x004fc8000bf05070 */
[----:B------:R-:W-:-:S09]  /*01d0*/  UISETP.NE.AND.EX UP0, UPT, UR5, URZ, UPT, UP0 ;  /* 0x000000ff0500728c */ /* 0x000fd2000bf05300 */
[----:B------:R-:W-:Y:S05]  /*01e0*/  BRA.U !UP0, `(.L_x_3) ;  /* 0x0000000108107547 */ /* 0x000fea000b800000 */
[----:B------:R-:W2:Y:S01]  /*01f0*/  LDC.64 R38, c[0x0][0x8a8] ;  /* 0x00022a00ff267b82 */ /* 0x000ea20000000a00 */
[----:B------:R-:W2:Y:S02]  /*0200*/  LDCU.64 UR4, c[0x0][0x358] ;  /* 0x00006b00ff0477ac */ /* 0x000ea40008000a00 */
[----:B--2---:R2:W5:Y:S01]  /*0210*/  LDG.E R38, desc[UR4][R38.64] ;  /* 0x0000000426267981 */ /* 0x004562000c1e1900 */
[----:B------:R-:W-:Y:S05]  /*0220*/  BRA `(.L_x_2) ;  /* 0x0000000000087947 */ /* 0x000fea0003800000 */
.L_x_3:
[----:B------:R-:W2:Y:S02]  /*0230*/  LDCU UR4, c[0x0][0x8a0] ;  /* 0x00011400ff0477ac */ /* 0x000ea40008000800 */
[----:B--2---:R-:W-:Y:S02]  /*0240*/  MOV R38, UR4 ;  /* 0x0000000400267c02 */ /* 0x004fe40008000f00 */
.L_x_2:
[----:B------:R-:W-:Y:S01]  /*0250*/  IMAD.U32 R0, RZ, RZ, UR17 ;  /* 0x00000011ff007e24 */ /* 0x000fe2000f8e00ff */
[----:B------:R-:W-:Y:S04]  /*0260*/  BSSY.RECONVERGENT B0, `(.L_x_4) ;  /* 0x000000c000007945 */ /* 0x000fe80003800200 */
[C---:B------:R-:W-:Y:S02]  /*0270*/  ISETP.NE.OR P1, PT, R0.reuse, 0x1, !P3 ;  /* 0x000000010000780c */ /* 0x040fe40005f25670 */
[----:B------:R-:W-:-:S11]  /*0280*/  ISETP.NE.OR P0, PT, R0, 0x3, !P3 ;  /* 0x000000030000780c */ /* 0x000fd60005f05670 */
[----:B------:R-:W-:Y:S05]  /*0290*/  @P1 BRA `(.L_x_5) ;  /* 0x0000000000201947 */ /* 0x000fea0003800000 */
[----:B------:R-:W3:Y:S02]  /*02a0*/  LDCU.64 UR4, c[0x0][0x348] ;  /* 0x00006900ff0477ac */ /* 0x000ee40008000a00 */
[----:B---3--:R-:W-:Y:S02]  /*02b0*/  UIADD3 UR6, UP1, UPT, UR4, 0x80, URZ ;  /* 0x0000008004067890 */ /* 0x008fe4000ff3e0ff */
[----:B------:R-:W-:Y:S02]  /*02c0*/  UIADD3 UR4, UP0, UPT, UR4, 0x180, URZ ;  /* 0x0000018004047890 */ /* 0x000fe4000ff1e0ff */
[----:B------:R-:W-:Y:S02]  /*02d0*/  UIADD3.X UR7, UPT, UPT, URZ, UR5, URZ, UP1, !UPT ;  /* 0x00000005ff077290 */ /* 0x000fe40008ffe4ff */
[----:B------:R-:W-:-:S07]  /*02e0*/  UIADD3.X UR5, UPT, UPT, URZ, UR5, URZ, UP0, !UPT ;  /* 0x00000005ff057290 */ /* 0x000fce00087fe4ff */
[----:B------:R3:W-:Y:S02]  /*02f0*/  UTMACCTL.PF [UR6] ;  /* 0x00000000060079b9 */ /* 0x0007e40008040000 */
[----:B------:R3:W-:Y:S02]  /*0300*/  UTMACCTL.PF [UR4] ;  /* 0x00000000040079b9 */ /* 0x0007e40008040000 */
[----:B---3--:R-:W-:Y:S01]  /*0310*/  NOP ;  /* 0x0000000000007918 */ /* 0x008fe20000000000 */
.L_x_5:
[----:B------:R-:W-:Y:S05]  /*0320*/  BSYNC.RECONVERGENT B0 ;  /* 0x0000000000007941 */ /* 0x000fea0003800200 */
.L_x_4:
[----:B------:R-:W-:Y:S04]  /*0330*/  BSSY.RECONVERGENT B0, `(.L_x_6) ;  /* 0x000000a000007945 */ /* 0x000fe80003800200 */
        /* <DEDUP_REMOVED lines=9> */
.L_x_7:
[----:B------:R-:W-:Y:S05]  /*03d0*/  BSYNC.RECONVERGENT B0 ;  /* 0x0000000000007941 */ /* 0x000fea0003800200 */
.L_x_6:
[----:B------:R-:W3:Y:S01]  /*03e0*/  LDCU.64 UR4, c[0x0][0x888] ;  /* 0x00011100ff0477ac */ /* 0x000ee20008000a00 */
[----:B------:R-:W-:Y:S02]  /*03f0*/  UISETP.EQ.U32.AND UP1, UPT, UR8, URZ, UPT ;  /* 0x000000ff0800728c */ /* 0x000fe4000bf22070 */
[----:B------:R-:W-:Y:S02]  /*0400*/  UPLOP3.LUT UP3, UPT, UPT, UPT, UPT, 0x80, 0x8 ;  /* 0x000000000008789c */ /* 0x000fe40003f6f070 */
[----:B---3--:R-:W-:-:S04]  /*0410*/  UISETP.NE.U32.AND UP0, UPT, UR4, URZ, UPT ;  /* 0x000000ff0400728c */ /* 0x008fc8000bf05070 */
[----:B------:R-:W-:-:S04]  /*0420*/  UISETP.NE.AND.EX UP0, UPT, UR5, URZ, UPT, UP0 ;  /* 0x000000ff0500728c */ /* 0x000fc8000bf05300 */
[----:B------:R-:W-:-:S04]  /*0430*/  UISETP.EQ.OR.EX UP2, UPT, UR9, URZ, !UP0, UP1 ;  /* 0x000000ff0900728c */ /* 0x000fc8000c742710 */
[----:B------:R-:W-:-:S06]  /*0440*/  UP2UR UR4, UPR, URZ, 0x4 ;  /* 0x00000004ff047883 */ /* 0x000fcc0008000000 */
[----:B------:R-:W-:Y:S01]  /*0450*/  MOV R83, UR4 ;  /* 0x0000000400537c02 */ /* 0x000fe20008000f00 */
[----:B------:R-:W-:Y:S06]  /*0460*/  BRA.U !UP2, `(.L_x_8) ;  /* 0x000000010a207547 */ /* 0x000fec000b800000 */
[----:B------:R-:W-:Y:S01]  /*0470*/  UISETP.NE.U32.AND UP1, UPT, UR8, URZ, UPT ;  /* 0x000000ff0800728c */ /* 0x000fe2000bf25070 */
[----:B-----5:R-:W-:Y:S01]  /*0480*/  FSETP.NEU.AND P0, PT, R41, RZ, PT ;  /* 0x000000ff2900720b */ /* 0x020fe20003f0d000 */
[----:B------:R-:W-:Y:S02]  /*0490*/  USEL UR4, URZ, 0xffffffff, UP0 ;  /* 0xffffffffff047887 */ /* 0x000fe40008000000 */
[----:B------:R-:W-:-:S10]  /*04a0*/  UISETP.NE.AND.EX UP1, UPT, UR9, URZ, UPT, UP1 ;  /* 0x000000ff0900728c */ /* 0x000fd4000bf25310 */
[----:B------:R-:W-:Y:S01]  /*04b0*/  VOTEU.ANY UP0, P0 ;  /* 0x0000000000ff7886 */ /* 0x000fe20000000100 */
[----:B------:R-:W-:-:S04]  /*04c0*/  @!UP1 USEL UR4, URZ, 0xffffffff, UP0 ;  /* 0xffffffffff049887 */ /* 0x000fc80008000000 */
[----:B------:R-:W-:-:S04]  /*04d0*/  ULOP3.LUT UR4, UR4, 0x1, URZ, 0xc0, !UPT ;  /* 0x0000000104047892 */ /* 0x000fc8000f8ec0ff */
[----:B------:R-:W-:-:S11]  /*04e0*/  UISETP.NE.U32.AND UP3, UPT, UR4, 0x1, UPT ;  /* 0x000000010400788c */ /* 0x000fd6000bf65070 */
.L_x_8:
[----:B-1----:R-:W1:Y:S01]  /*04f0*/  SHFL.IDX PT, R2, R81, RZ, 0x1f ;  /* 0x00001fff51027589 */ /* 0x002e6200000e0000 */
[----:B------:R-:W-:-:S04]  /*0500*/  UISETP.NE.AND UP0, UPT, UR17, 0x2, UPT ;  /* 0x000000021100788c */ /* 0x000fc8000bf05270 */
[----:B------:R-:W-:Y:S01]  /*0510*/  USEL UR43, URZ, 0x1, UP0 ;  /* 0x00000001ff2b7887 */ /* 0x000fe20008000000 */
[----:B-1----:R-:W-:-:S13]  /*0520*/  ISETP.NE.AND P0, PT, R2, RZ, PT ;  /* 0x000000ff0200720c */ /* 0x002fda0003f05270 */
[----:B------:R-:W-:Y:S05]  /*0530*/  @P0 BRA `(.L_x_9) ;  /* 0x0000000000a40947 */ /* 0x000fea0003800000 */
[----:B------:R-:W-:Y:S01]  /*0540*/  ELECT P0, URZ, PT ;  /* 0x0000000000ff782f */ /* 0x000fe20003800000 */
[----:B------:R-:W-:-:S12]  /*0550*/  BSSY.RECONVERGENT B0, `(.L_x_9) ;  /* 0x0000027000007945 */ /* 0x000fd80003800200 */
[----:B------:R-:W-:Y:S05]  /*0560*/  @!P0 BRA `(.L_x_10) ;  /* 0x0000000000948947 */ /* 0x000fea0003800000 */
[----:B------:R-:W1:Y:S01]  /*0570*/  S2UR UR4, SR_CgaCtaId ;  /* 0x00000000000479c3 */ /* 0x000e620000008800 */
[----:B------:R-:W-:Y:S01]  /*0580*/  UMOV UR5, 0x400 ;  /* 0x0000040000057882 */ /* 0x000fe20000000000 */
[----:B------:R-:W-:Y:S01]  /*0590*/  UMOV UR8, 0x1 ;  /* 0x0000000100087882 */ /* 0x000fe20000000000 */
[----:B------:R-:W-:Y:S01]  /*05a0*/  UMOV UR6, 0x4 ;  /* 0x0000000400067882 */ /* 0x000fe20000000000 */
[----:B------:R-:W-:-:S04]  /*05b0*/  UIADD3 UR8, UPT, UPT, -UR8, 0x100000, URZ ;  /* 0x0010000008087890 */ /* 0x000fc8000fffe1ff */
[----:B------:R-:W-:Y:S02]  /*05c0*/  USHF.L.U32 UR9, UR8, 0xb, URZ ;  /* 0x0000000b08097899 */ /* 0x000fe400080006ff */
[----:B------:R-:W-:Y:S02]  /*05d0*/  USHF.L.U32 UR8, UR8, 0x1, URZ ;  /* 0x0000000108087899 */ /* 0x000fe400080006ff */
[----:B------:R-:W-:-:S04]  /*05e0*/  UIADD3 UR6, UPT, UPT, -UR6, 0x100000, URZ ;  /* 0x0010000006067890 */ /* 0x000fc8000fffe1ff */
[----:B------:R-:W-:Y:S02]  /*05f0*/  USHF.L.U32 UR7, UR6, 0xb, URZ ;  /* 0x0000000b06077899 */ /* 0x000fe400080006ff */
[----:B------:R-:W-:Y:S02]  /*0600*/  USHF.L.U32 UR6, UR6, 0x1, URZ ;  /* 0x0000000106067899 */ /* 0x000fe400080006ff */
[----:B-1----:R-:W-:Y:S01]  /*0610*/  ULEA UR4, UR4, UR5, 0x18 ;  /* 0x0000000504047291 */ /* 0x002fe2000f8ec0ff */
[----:B------:R-:W1:Y:S11]  /*0620*/  FENCE.VIEW.ASYNC.S ;  /* 0x00000000000073c6 */ /* 0x000e760000000000 */
[----:B-1----:R1:W3:Y:S01]  /*0630*/  SYNCS.EXCH.64 URZ, [UR4], UR8 ;  /* 0x0000000804ff75b2 */ /* 0x0022e20008000100 */
[----:B------:R1:W4:Y:S01]  /*0640*/  SYNCS.EXCH.64 URZ, [UR4+0x60], UR6 ;  /* 0x0000600604ff75b2 */ /* 0x0003220008000100 */
[----:B------:R1:W1:Y:S01]  /*0650*/  SYNCS.EXCH.64 URZ, [UR4+0x8], UR8 ;  /* 0x0000080804ff75b2 */ /* 0x0002620008000100 */
        /* <DEDUP_REMOVED lines=21> */
[----:B---3--:R-:W-:Y:S01]  /*07b0*/  NOP ;  /* 0x0000000000007918 */ /* 0x008fe20000000000 */
.L_x_10:
[----:B-1----:R-:W-:Y:S05]  /*07c0*/  BSYNC.RECONVERGENT B0 ;  /* 0x0000000000007941 */ /* 0x002fea0003800200 */
.L_x_9:
[----:B------:R-:W1:Y:S01]  /*07d0*/  SHFL.IDX PT, R2, R81, RZ, 0x1f ;  /* 0x00001fff51027589 */ /* 0x000e6200000e0000 */
[----:B------:R-:W-:Y:S01]  /*07e0*/  NOP ;  /* 0x0000000000007918 */ /* 0x000fe20000000000 */
[----:B-1----:R-:W-:-:S13]  /*07f0*/  ISETP.NE.AND P0, PT, R2, 0x1, PT ;  /* 0x000000010200780c */ /* 0x002fda0003f05270 */
[----:B------:R-:W-:Y:S05]  /*0800*/  @P0 BRA `(.L_x_11) ;  /* 0x0000000000580947 */ /* 0x000fea0003800000 */
        /* <DEDUP_REMOVED lines=9> */
[----:B------:R-:W-:Y:S01]  /*08a0*/  USHF.L.U32 UR6, UR6, 0x1, URZ ;  /* 0x0000000106067899 */ /* 0x000fe200080006ff */
[----:B------:R-:W-:Y:S01]  /*08b0*/  ELECT P0, URZ, PT ;  /* 0x0000000000ff782f */ /* 0x000fe20003800000 */
[----:B-1----:R-:W-:Y:S01]  /*08c0*/  ULEA UR4, UR4, UR5, 0x18 ;  /* 0x0000000504047291 */ /* 0x002fe2000f8ec0ff */
[----:B------:R-:W1:Y:S11]  /*08d0*/  FENCE.VIEW.ASYNC.S ;  /* 0x00000000000073c6 */ /* 0x000e760000000000 */
[----:B-1----:R1:W3:Y:S01]  /*08e0*/  SYNCS.EXCH.64 URZ, [UR4+0xc0], UR8 ;  /* 0x0000c00804ff75b2 */ /* 0x0022e20008000100 */
[----:B------:R1:W1:Y:S01]  /*08f0*/  SYNCS.EXCH.64 URZ, [UR4+0xe0], UR6 ;  /* 0x0000e00604ff75b2 */ /* 0x0002620008000100 */
[----:B------:R1:W1:Y:S01]  /*0900*/  SYNCS.EXCH.64 URZ, [UR4+0xc8], UR8 ;  /* 0x0000c80804ff75b2 */ /* 0x0002620008000100 */
[----:B------:R1:W1:Y:S01]  /*0910*/  SYNCS.EXCH.64 URZ, [UR4+0xe8], UR6 ;  /* 0x0000e80604ff75b2 */ /* 0x0002620008000100 */
[----:B------:R1:W1:Y:S01]  /*0920*/  SYNCS.EXCH.64 URZ, [UR4+0xd0], UR8 ;  /* 0x0000d00804ff75b2 */ /* 0x0002620008000100 */
[----:B------:R1:W1:Y:S01]  /*0930*/  SYNCS.EXCH.64 URZ, [UR4+0xf0], UR6 ;  /* 0x0000f00604ff75b2 */ /* 0x0002620008000100 */
[----:B------:R1:W1:Y:S01]  /*0940*/  SYNCS.EXCH.64 URZ, [UR4+0xd8], UR8 ;  /* 0x0000d80804ff75b2 */ /* 0x0002620008000100 */
[----:B------:R1:W1:Y:S01]  /*0950*/  SYNCS.EXCH.64 URZ, [UR4+0xf8], UR6 ;  /* 0x0000f80604ff75b2 */ /* 0x0002620008000100 */
[----:B------:R-:W-:Y:S01]  /*0960*/  NOP ;  /* 0x0000000000007918 */ /* 0x000fe20000000000 */
.L_x_11:
[----:B------:R-:W2:Y:S01]  /*0970*/  SHFL.IDX PT, R2, R81, RZ, 0x1f ;  /* 0x00001fff51027589 */ /* 0x000ea200000e0000 */
[----:B------:R-:W-:Y:S01]  /*0980*/  NOP ;  /* 0x0000000000007918 */ /* 0x000fe20000000000 */
[----:B--2---:R-:W-:-:S13]  /*0990*/  ISETP.NE.AND P0, PT, R2, 0x3, PT ;  /* 0x000000030200780c */ /* 0x004fda0003f05270 */
[----:B------:R-:W-:Y:S05]  /*09a0*/  @P0 BRA `(.L_x_12) ;  /* 0x0000000000300947 */ /* 0x000fea0003800000 */
[----:B-1----:R-:W1:Y:S01]  /*09b0*/  S2UR UR4, SR_CgaCtaId ;  /* 0x00000000000479c3 */ /* 0x002e620000008800 */
[----:B------:R-:W-:Y:S01]  /*09c0*/  UMOV UR6, 0x400 ;  /* 0x0000040000067882 */ /* 0x000fe20000000000 */
[----:B------:R-:W-:Y:S01]  /*09d0*/  UMOV UR5, 0x20 ;  /* 0x0000002000057882 */ /* 0x000fe20000000000 */
[----:B------:R-:W-:Y:S01]  /*09e0*/  ELECT P0, URZ, PT ;  /* 0x0000000000ff782f */ /* 0x000fe20003800000 */
[----:B-1----:R-:W-:Y:S02]  /*09f0*/  ULEA UR6, UR4, UR6, 0x18 ;  /* 0x0000000604067291 */ /* 0x002fe4000f8ec0ff */
[----:B------:R-:W-:-:S04]  /*0a00*/  UIADD3 UR4, UPT, UPT, -UR5, 0x100000, URZ ;  /* 0x0010000005047890 */ /* 0x000fc8000fffe1ff */
[----:B------:R-:W-:Y:S02]  /*0a10*/  USHF.L.U32 UR5, UR4, 0xb, URZ ;  /* 0x0000000b04057899 */ /* 0x000fe400080006ff */
[----:B------:R-:W-:Y:S01]  /*0a20*/  USHF.L.U32 UR4, UR4, 0x1, URZ ;  /* 0x0000000104047899 */ /* 0x000fe200080006ff */
[----:B------:R-:W1:Y:S11]  /*0a30*/  FENCE.VIEW.ASYNC.S ;  /* 0x00000000000073c6 */ /* 0x000e760000000000 */
[----:B-1----:R2:W1:Y:S01]  /*0a40*/  SYNCS.EXCH.64 URZ, [UR6+0x100], UR4 ;  /* 0x0001000406ff75b2 */ /* 0x0024620008000100 */
[----:B------:R2:W1:Y:S02]  /*0a50*/  SYNCS.EXCH.64 URZ, [UR6+0x108], UR4 ;  /* 0x0001080406ff75b2 */ /* 0x0004640008000100 */
[----:B--2---:R-:W-:Y:S01]  /*0a60*/  NOP ;  /* 0x0000000000007918 */ /* 0x004fe20000000000 */
.L_x_12:
[----:B------:R-:W2:Y:S01]  /*0a70*/  SHFL.IDX PT, R2, R81, RZ, 0x1f ;  /* 0x00001fff51027589 */ /* 0x000ea200000e0000 */
[----:B------:R-:W-:Y:S01]  /*0a80*/  NOP ;  /* 0x0000000000007918 */ /* 0x000fe20000000000 */
[----:B--2---:R-:W-:-:S13]  /*0a90*/  ISETP.NE.AND P0, PT, R2, 0x4, PT ;  /* 0x000000040200780c */ /* 0x004fda0003f05270 */
[----:B------:R-:W-:Y:S05]  /*0aa0*/  @P0 BRA `(.L_x_13) ;  /* 0x00000000004c0947 */ /* 0x000fea0003800000 */
[----:B-1----:R-:W1:Y:S01]  /*0ab0*/  S2UR UR6, SR_CgaCtaId ;  /* 0x00000000000679c3 */ /* 0x002e620000008800 */
[----:B------:R-:W-:Y:S01]  /*0ac0*/  UMOV UR4, 0x3a0 ;  /* 0x000003a000047882 */ /* 0x000fe20000000000 */
[----:B------:R-:W-:Y:S01]  /*0ad0*/  UMOV UR5, 0x400 ;  /* 0x0000040000057882 */ /* 0x000fe20000000000 */
[----:B------:R-:W-:Y:S01]  /*0ae0*/  USEL UR4, UR4, 0x320, UP3 ;  /* 0x0000032004047887 */ /* 0x000fe20009800000 */
[----:B------:R-:W-:Y:S01]  /*0af0*/  UMOV UR8, 0x1 ;  /* 0x0000000100087882 */ /* 0x000fe20000000000 */
[----:B------:R-:W-:Y:S01]  /*0b00*/  ELECT P0, URZ, PT ;  /* 0x0000000000ff782f */ /* 0x000fe20003800000 */
[----:B------:R-:W-:-:S04]  /*0b10*/  UIADD3 UR8, UPT, UPT, -UR8, 0x100000, URZ ;  /* 0x0010000008087890 */ /* 0x000fc8000fffe1ff */
[----:B------:R-:W-:Y:S02]  /*0b20*/  USHF.L.U32 UR9, UR8, 0xb, URZ ;  /* 0x0000000b08097899 */ /* 0x000fe400080006ff */
[----:B------:R-:W-:Y:S02]  /*0b30*/  USHF.L.U32 UR8, UR8, 0x1, URZ ;  /* 0x0000000108087899 */ /* 0x000fe400080006ff */
[----:B-1----:R-:W-:Y:S02]  /*0b40*/  ULEA UR6, UR6, UR5, 0x18 ;  /* 0x0000000506067291 */ /* 0x002fe4000f8ec0ff */
[----:B------:R-:W-:-:S04]  /*0b50*/  UIADD3 UR4, UPT, UPT, -UR4, 0x100000, URZ ;  /* 0x0010000004047890 */ /* 0x000fc8000fffe1ff */
[----:B------:R-:W-:Y:S02]  /*0b60*/  USHF.L.U32 UR5, UR4, 0xb, URZ ;  /* 0x0000000b04057899 */ /* 0x000fe400080006ff */
[----:B------:R-:W-:Y:S01]  /*0b70*/  USHF.L.U32 UR4, UR4, 0x1, URZ ;  /* 0x0000000104047899 */ /* 0x000fe200080006ff */
[----:B------:R-:W1:Y:S03]  /*0b80*/  FENCE.VIEW.ASYNC.S ;  /* 0x00000000000073c6 */ /* 0x000e660000000000 */
[----:B-1----:R2:W1:Y:S08]  /*0b90*/  SYNCS.EXCH.64 URZ, [UR6+0x110], UR8 ;  /* 0x0001100806ff75b2 */ /* 0x0024700008000100 */
[----:B------:R2:W1:Y:S01]  /*0ba0*/  SYNCS.EXCH.64 URZ, [UR6+0x120], UR4 ;  /* 0x0001200406ff75b2 */ /* 0x0004620008000100 */
[----:B------:R2:W1:Y:S01]  /*0bb0*/  SYNCS.EXCH.64 URZ, [UR6+0x118], UR8 ;  /* 0x0001180806ff75b2 */ /* 0x0004620008000100 */
[----:B------:R2:W1:Y:S02]  /*0bc0*/  SYNCS.EXCH.64 URZ, [UR6+0x128], UR4 ;  /* 0x0001280406ff75b2 */ /* 0x0004640008000100 */
[----:B--2---:R-:W-:Y:S01]  /*0bd0*/  NOP ;  /* 0x0000000000007918 */ /* 0x004fe20000000000 */
.L_x_13:
[----:B------:R-:W2:Y:S01]  /*0be0*/  SHFL.IDX PT, R2, R81, RZ, 0x1f ;  /* 0x00001fff51027589 */ /* 0x000ea200000e0000 */
[----:B------:R-:W-:Y:S01]  /*0bf0*/  NOP ;  /* 0x0000000000007918 */ /* 0x000fe20000000000 */
[----:B--2---:R-:W-:-:S13]  /*0c00*/  ISETP.NE.AND P0, PT, R2, 0x5, PT ;  /* 0x000000050200780c */ /* 0x004fda0003f05270 */
[----:B------:R-:W-:Y:S05]  /*0c10*/  @P0 BRA `(.L_x_14) ;  /* 0x0000000000580947 */ /* 0x000fea0003800000 */
[----:B-1----:R-:W1:Y:S01]  /*0c20*/  S2UR UR4, SR_CgaCtaId ;  /* 0x00000000000479c3 */ /* 0x002e620000008800 */
        /* <DEDUP_REMOVED lines=12> */
[----:B-1----:R2:W1:Y:S01]  /*0cf0*/  SYNCS.EXCH.64 URZ, [UR4+0x130], UR8 ;  /* 0x0001300804ff75b2 */ /* 0x0024620008000100 */
[----:B------:R2:W1:Y:S01]  /*0d00*/  SYNCS.EXCH.64 URZ, [UR4+0x150], UR6 ;  /* 0x0001500604ff75b2 */ /* 0x0004620008000100 */
[----:B------:R2:W1:Y:S01]  /*0d10*/  SYNCS.EXCH.64 URZ, [UR4+0x138], UR8 ;  /* 0x0001380804ff75b2 */ /* 0x0004620008000100 */
[----:B------:R2:W1:Y:S01]  /*0d20*/  SYNCS.EXCH.64 URZ, [UR4+0x158], UR6 ;  /* 0x0001580604ff75b2 */ /* 0x0004620008000100 */
[----:B------:R2:W1:Y:S01]  /*0d30*/  SYNCS.EXCH.64 URZ, [UR4+0x140], UR8 ;  /* 0x0001400804ff75b2 */ /* 0x0004620008000100 */
[----:B------:R2:W1:Y:S01]  /*0d40*/  SYNCS.EXCH.64 URZ, [UR4+0x160], UR6 ;  /* 0x0001600604ff75b2 */ /* 0x0004620008000100 */
[----:B------:R2:W1:Y:S01]  /*0d50*/  SYNCS.EXCH.64 URZ, [UR4+0x148], UR8 ;  /* 0x0001480804ff75b2 */ /* 0x0004620008000100 */
[----:B------:R2:W1:Y:S02]  /*0d60*/  SYNCS.EXCH.64 URZ, [UR4+0x168], UR6 ;  /* 0x0001680604ff75b2 */ /* 0x0004640008000100 */
[----:B--2---:R-:W-:Y:S01]  /*0d70*/  NOP ;  /* 0x0000000000007918 */ /* 0x004fe20000000000 */
.L_x_14:
[----:B------:R-:W2:Y:S01]  /*0d80*/  SHFL.IDX PT, R2, R81, RZ, 0x1f ;  /* 0x00001fff51027589 */ /* 0x000ea200000e0000 */
[----:B------:R-:W1:Y:S01]  /*0d90*/  S2UR UR47, SR_CgaCtaId ;  /* 0x00000000002f79c3 */ /* 0x000e620000008800 */
[----:B------:R-:W-:Y:S01]  /*0da0*/  NOP ;  /* 0x0000000000007918 */ /* 0x000fe20000000000 */
[----:B--2---:R-:W-:-:S13]  /*0db0*/  ISETP.NE.AND P0, PT, R2, 0x3, PT ;  /* 0x000000030200780c */ /* 0x004fda0003f05270 */
[----:B-1----:R-:W-:Y:S05]  /*0dc0*/  @P0 BRA `(.L_x_15) ;  /* 0x0000000000340947 */ /* 0x002fea0003800000 */
[----:B------:R-:W-:Y:S01]  /*0dd0*/  UMOV UR4, 0x400 ;  /* 0x0000040000047882 */ /* 0x000fe20000000000 */
[----:B------:R-:W-:Y:S01]  /*0de0*/  UMOV UR6, 0x20 ;  /* 0x0000002000067882 */ /* 0x000fe20000000000 */
[----:B------:R-:W-:Y:S02]  /*0df0*/  ULEA UR4, UR47, UR4, 0x18 ;  /* 0x000000042f047291 */ /* 0x000fe4000f8ec0ff */
[----:B------:R-:W-:-:S04]  /*0e00*/  UIADD3 UR6, UPT, UPT, -UR6, 0x100000, URZ ;  /* 0x0010000006067890 */ /* 0x000fc8000fffe1ff */
[----:B------:R-:W-:Y:S02]  /*0e10*/  USHF.L.U32 UR7, UR6, 0xb, URZ ;  /* 0x0000000b06077899 */ /* 0x000fe400080006ff */
[----:B------:R-:W-:Y:S01]  /*0e20*/  USHF.L.U32 UR6, UR6, 0x1, URZ ;  /* 0x0000000106067899 */ /* 0x000fe200080006ff */
[----:B------:R-:W-:Y:S01]  /*0e30*/  ELECT P0, URZ, PT ;  /* 0x0000000000ff782f */ /* 0x000fe20003800000 */
[----:B------:R-:W1:Y:S10]  /*0e40*/  FENCE.VIEW.ASYNC.S ;  /* 0x00000000000073c6 */ /* 0x000e740000000000 */
[----:B-1----:R1:W2:Y:S01]  /*0e50*/  SYNCS.EXCH.64 URZ, [UR4+0x170], UR6 ;  /* 0x0001700604ff75b2 */ /* 0x0022a20008000100 */
[----:B------:R1:W1:Y:S01]  /*0e60*/  SYNCS.EXCH.64 URZ, [UR4+0x180], UR6 ;  /* 0x0001800604ff75b2 */ /* 0x0002620008000100 */
[----:B------:R1:W1:Y:S01]  /*0e70*/  SYNCS.EXCH.64 URZ, [UR4+0x178], UR6 ;  /* 0x0001780604ff75b2 */ /* 0x0002620008000100 */
[----:B------:R1:W1:Y:S01]  /*0e80*/  SYNCS.EXCH.64 URZ, [UR4+0x188], UR6 ;  /* 0x0001880604ff75b2 */ /* 0x0002620008000100 */
[----:B------:R-:W-:Y:S01]  /*0e90*/  NOP ;  /* 0x0000000000007918 */ /* 0x000fe20000000000 */
.L_x_15:
[----:B-1----:R-:W1:Y:S01]  /*0ea0*/  LDCU UR4, c[0x0][0x36c] ;  /* 0x00006d80ff0477ac */ /* 0x002e620008000800 */
[----:B------:R-:W-:Y:S01]  /*0eb0*/  ISETP.NE.OR P3, PT, R0, 0x2, !P3 ;  /* 0x000000020000780c */ /* 0x000fe20005f65670 */
[----:B------:R-:W-:Y:S01]  /*0ec0*/  NOP ;  /* 0x0000000000007918 */ /* 0x000fe20000000000 */
[----:B------:R-:W-:Y:S01]  /*0ed0*/  LOP3.LUT R0, R94, 0x1f, RZ, 0xc0, !PT ;  /* 0x0000001f5e007812 */ /* 0x000fe200078ec0ff */
[----:B------:R-:W-:Y:S02]  /*0ee0*/  UISETP.NE.AND UP4, UPT, UR17, URZ, UPT ;  /* 0x000000ff1100728c */ /* 0x000fe4000bf85270 */
[----:B-1----:R-:W-:-:S09]  /*0ef0*/  UISETP.EQ.U32.AND UP5, UPT, UR4, 0x1, UPT ;  /* 0x000000010400788c */ /* 0x002fd2000bfa2070 */
[----:B------:R-:W-:Y:S05]  /*0f00*/  BRA.U !UP5, `(.L_x_16) ;  /* 0x000000010d087547 */ /* 0x000fea000b800000 */
[----:B--234-:R-:W-:Y:S01]  /*0f10*/  UCGABAR_ARV ;  /* 0x00000000000079c7 */ /* 0x01cfe20008000000 */
[----:B------:R-:W-:Y:S05]  /*0f20*/  BRA `(.L_x_17) ;  /* 0x0000000000047947 */ /* 0x000fea0003800000 */
.L_x_16:
[----:B--234-:R-:W-:Y:S01]  /*0f30*/  NOP ;  /* 0x0000000000007918 */ /* 0x01cfe20000000000 */
.L_x_17:
[----:B------:R-:W1:Y:S01]  /*0f40*/  S2UR UR7, SR_CTAID.X ;  /* 0x00000000000779c3 */ /* 0x000e620000002500 */
[----:B------:R-:W-:-:S05]  /*0f50*/  CS2R.32 R82, SR_CgaSize ;  /* 0x0000000000527805 */ /* 0x000fca0000008a00 */
[----:B------:R-:W-:-:S05]  /*0f60*/  IMAD R82, R82, -0xa0, RZ ;  /* 0xffffff6052527824 */ /* 0x000fca00078e02ff */
[----:B------:R-:W-:-:S14]  /*0f70*/  R2UR UR5, R82 ;  /* 0x00000000520572ca */ /* 0x000fdc00000e0000 */
[----:B------:R-:W2:Y:S01]  /*0f80*/  LDCU UR5, c[0x0][UR5+0x2b0] ;  /* 0x00005600050577ac */ /* 0x000ea20008000800 */
[----:B------:R-:W-:-:S05]  /*0f90*/  CS2R.32 R82, SR_CgaSize ;  /* 0x0000000000527805 */ /* 0x000fca0000008a00 */
[----:B------:R-:W-:-:S05]  /*0fa0*/  IMAD R82, R82, -0xa0, RZ ;  /* 0xffffff6052527824 */ /* 0x000fca00078e02ff */
[----:B------:R-:W-:-:S14]  /*0fb0*/  R2UR UR4, R82 ;  /* 0x00000000520472ca */ /* 0x000fdc00000e0000 */
[----:B------:R-:W3:Y:S01]  /*0fc0*/  LDCU UR4, c[0x0][UR4+0x2b4] ;  /* 0x00005680040477ac */ /* 0x000ee20008000800 */
[----:B------:R-:W4:Y:S01]  /*0fd0*/  S2UR UR8, SR_CTAID.Y ;  /* 0x00000000000879c3 */ /* 0x000f220000002600 */
[----:B------:R-:W-:-:S05]  /*0fe0*/  CS2R.32 R82, SR_CgaSize ;  /* 0x0000000000527805 */ /* 0x000fca0000008a00 */
[----:B------:R-:W-:-:S05]  /*0ff0*/  IMAD R82, R82, -0xa0, RZ ;  /* 0xffffff6052527824 */ /* 0x000fca00078e02ff */
[----:B------:R-:W-:-:S14]  /*1000*/  R2UR UR9, R82 ;  /* 0x00000000520972ca */ /* 0x000fdc00000e0000 */
[----:B------:R-:W3:Y:S01]  /*1010*/  LDCU UR9, c[0x0][UR9+0x2a0] ;  /* 0x00005400090977ac */ /* 0x000ee20008000800 */
[----:B------:R-:W3:Y:S01]  /*1020*/  LDCU UR21, c[0x0][0xb24] ;  /* 0x00016480ff1577ac */ /* 0x000ee20008000800 */
[----:B------:R-:W1:Y:S01]  /*1030*/  S2UR UR36, SR_CTAID.Z ;  /* 0x00000000002479c3 */ /* 0x000e620000002700 */
[----:B------:R-:W-:-:S05]  /*1040*/  CS2R.32 R82, SR_CgaSize ;  /* 0x0000000000527805 */ /* 0x000fca0000008a00 */
[----:B------:R-:W-:-:S05]  /*1050*/  IMAD R82, R82, -0xa0, RZ ;  /* 0xffffff6052527824 */ /* 0x000fca00078e02ff */
[----:B------:R-:W-:-:S14]  /*1060*/  R2UR UR63, R82 ;  /* 0x00000000523f72ca */ /* 0x000fdc00000e0000 */
[----:B------:R-:W3:Y:S01]  /*1070*/  LDCU UR63, c[0x0][UR63+0x2a4] ;  /* 0x000054803f3f77ac */ /* 0x000ee20008000800 */
[----:B------:R-:W3:Y:S01]  /*1080*/  LDCU UR42, c[0x0][0xb24] ;  /* 0x00016480ff2a77ac */ /* 0x000ee20008000800 */
[----:B-1----:R-:W-:Y:S01]  /*1090*/  I2FP.F32.U32 R3, UR7 ;  /* 0x0000000700037c45 */ /* 0x002fe20008201000 */
[----:B------:R-:W1:Y:S04]  /*10a0*/  LDCU UR28, c[0x0][0xb30] ;  /* 0x00016600ff1c77ac */ /* 0x000e680008000800 */
[----:B--2---:R-:W-:Y:S01]  /*10b0*/  FMUL R3, R3, UR5 ;  /* 0x0000000503037c20 */ /* 0x004fe20008400000 */
[----:B------:R-:W-:Y:S01]  /*10c0*/  USHF.L.U32 UR26, UR47, 0xa, URZ ;  /* 0x0000000a2f1a7899 */ /* 0x000fe200080006ff */
[----:B----4-:R-:W-:Y:S01]  /*10d0*/  I2FP.F32.U32 R2, UR8 ;  /* 0x0000000800027c45 */ /* 0x010fe20008201000 */
[----:B---3--:R-:W-:-:S03]  /*10e0*/  UISETP.GE.AND UP2, UPT, UR21, 0x1, UPT ;  /* 0x000000011500788c */ /* 0x008fc6000bf46270 */
[----:B------:R-:W2:Y:S01]  /*10f0*/  F2I.U32.TRUNC.NTZ R3, R3 ;  /* 0x0000000300037305 */ /* 0x000ea2000020f000 */
[----:B------:R-:W-:Y:S01]  /*1100*/  UMOV UR16, UR7 ;  /* 0x0000000700107c82 */ /* 0x000fe20008000000 */
[----:B------:R-:W-:Y:S01]  /*1110*/  FMUL R2, R2, UR4 ;  /* 0x0000000402027c20 */ /* 0x000fe20008400000 */
[----:B------:R-:W-:-:S05]  /*1120*/  UMOV UR20, UR8 ;  /* 0x0000000800147c82 */ /* 0x000fca0008000000 */
[----:B------:R-:W3:Y:S01]  /*1130*/  F2I.U32.TRUNC.NTZ R2, R2 ;  /* 0x0000000200027305 */ /* 0x000ee2000020f000 */
[----:B--2---:R-:W-:Y:S02]  /*1140*/  R2UR UR4, R3 ;  /* 0x00000000030472ca */ /* 0x004fe400000e0000 */
[----:B---3--:R-:W-:Y:S02]  /*1150*/  R2UR UR6, R2 ;  /* 0x00000000020672ca */ /* 0x008fe400000e0000 */
[----:B------:R-:W-:-:S09]  /*1160*/  PRMT R2, RZ, 0x7610, R2 ;  /* 0x00007610ff027816 */ /* 0x000fd20000000002 */
[----:B------:R-:W-:-:S04]  /*1170*/  UIADD3 UR5, UPT, UPT, -UR4, URZ, URZ ;  /* 0x000000ff04057290 */ /* 0x000fc8000fffe1ff */
[----:B------:R-:W-:Y:S02]  /*1180*/  UIMAD UR5, UR9, UR5, UR7 ;  /* 0x00000005090572a4 */ /* 0x000fe4000f8e0207 */
[----:B------:R-:W-:-:S04]  /*1190*/  UIADD3 UR4, UPT, UPT, -UR6, URZ, URZ ;  /* 0x000000ff06047290 */ /* 0x000fc8000fffe1ff */
[----:B------:R-:W-:Y:S01]  /*11a0*/  IMAD.U32 R82, RZ, RZ, UR5 ;  /* 0x00000005ff527e24 */ /* 0x000fe2000f8e00ff */
[----:B------:R-:W-:Y:S01]  /*11b0*/  UIMAD UR63, UR63, UR4, UR8 ;  /* 0x000000043f3f72a4 */ /* 0x000fe2000f8e0208 */
[----:B-1----:R-:W-:Y:S11]  /*11c0*/  BRA.U UP4, `(.L_x_18) ;  /* 0x0000000104447547 */ /* 0x002ff6000b800000 */
[----:B------:R-:W-:Y:S01]  /*11d0*/  R2UR UR6, R82 ;  /* 0x00000000520672ca */ /* 0x000fe200000e0000 */
[----:B------:R-:W-:Y:S02]  /*11e0*/  UISETP.NE.AND UP0, UPT, UR63, URZ, UPT ;  /* 0x000000ff3f00728c */ /* 0x000fe4000bf05270 */
[----:B------:R-:W-:-:S04]  /*11f0*/  UISETP.NE.AND UP1, UPT, UR63, 0x1, UPT ;  /* 0x000000013f00788c */ /* 0x000fc8000bf25270 */
[----:B------:R-:W-:Y:S02]  /*1200*/  USEL UR5, URZ, 0x2, UP1 ;  /* 0x00000002ff057887 */ /* 0x000fe40008800000 */
[----:B------:R-:W-:-:S04]  /*1210*/  UISETP.NE.AND UP1, UPT, UR63, 0x3, UPT ;  /* 0x000000033f00788c */ /* 0x000fc8000bf25270 */
[----:B------:R-:W-:-:S04]  /*1220*/  UISETP.EQ.OR UP0, UPT, UR6, URZ, !UP0 ;  /* 0x000000ff0600728c */ /* 0x000fc8000c702670 */
[----:B------:R-:W-:Y:S02]  /*1230*/  USEL UR8, URZ, 0x1, !UP0 ;  /* 0x00000001ff087887 */ /* 0x000fe4000c000000 */
[----:B------:R-:W-:-:S04]  /*1240*/  UISETP.NE.AND UP0, UPT, UR63, 0x2, UPT ;  /* 0x000000023f00788c */ /* 0x000fc8000bf05270 */
[----:B------:R-:W-:Y:S02]  /*1250*/  USEL UR4, URZ, 0x4, UP0 ;  /* 0x00000004ff047887 */ /* 0x000fe40008000000 */
[----:B------:R-:W-:Y:S02]  /*1260*/  UISETP.NE.AND UP0, UPT, UR6, URZ, UPT ;  /* 0x000000ff0600728c */ /* 0x000fe4000bf05270 */
[----:B------:R-:W-:Y:S02]  /*1270*/  USEL UR6, URZ, 0x8, UP1 ;  /* 0x00000008ff067887 */ /* 0x000fe40008800000 */
[----:B------:R-:W-:Y:S02]  /*1280*/  USEL UR7, UR5, 0x2, UP0 ;  /* 0x0000000205077887 */ /* 0x000fe40008000000 */
[----:B------:R-:W-:Y:S02]  /*1290*/  USEL UR4, UR4, 0x4, UP0 ;  /* 0x0000000404047887 */ /* 0x000fe40008000000 */
[----:B------:R-:W-:-:S02]  /*12a0*/  USEL UR5, UR6, 0x8, UP0 ;  /* 0x0000000806057887 */ /* 0x000fc40008000000 */
[----:B------:R-:W-:-:S04]  /*12b0*/  UIADD3 UR4, UPT, UPT, UR4, UR7, UR8 ;  /* 0x0000000704047290 */ /* 0x000fc8000fffe008 */
[----:B------:R-:W-:-:S06]  /*12c0*/  UIADD3 UR4, UPT, UPT, UR4, UR5, URZ ;  /* 0x0000000504047290 */ /* 0x000fcc000fffe0ff */
[----:B------:R-:W-:Y:S02]  /*12d0*/  MOV R2, UR4 ;  /* 0x0000000400027c02 */ /* 0x000fe40008000f00 */
.L_x_18:
[----:B------:R-:W-:Y:S05]  /*12e0*/  BRA.U !UP2, `(.L_x_19) ;  /* 0x000000010ad47547 */ /* 0x000fea000b800000 */
[----:B------:R-:W1:Y:S01]  /*12f0*/  LDCU.128 UR12, c[0x0][0xb10] ;  /* 0x00016200ff0c77ac */ /* 0x000e620008000c00 */
[----:B------:R-:W2:Y:S01]  /*1300*/  LDCU UR6, c[0x0][0x370] ;  /* 0x00006e00ff0677ac */ /* 0x000ea20008000800 */
[----:B------:R-:W3:Y:S01]  /*1310*/  LDCU UR5, c[0x0][0x374] ;  /* 0x00006e80ff0577ac */ /* 0x000ee20008000800 */
[----:B------:R-:W4:Y:S01]  /*1320*/  LDCU UR27, c[0x0][0xb0c] ;  /* 0x00016180ff1b77ac */ /* 0x000f220008000800 */
[----:B------:R-:W4:Y:S01]  /*1330*/  LDCU UR4, c[0x0][0xb20] ;  /* 0x00016400ff0477ac */ /* 0x000f220008000800 */
[----:B------:R-:W4:Y:S01]  /*1340*/  LDCU.64 UR8, c[0x0][0xb28] ;  /* 0x00016500ff0877ac */ /* 0x000f220008000a00 */
[----:B-1----:R-:W-:Y:S02]  /*1350*/  UISETP.NE.AND UP0, UPT, UR14, 0x1, UPT ;  /* 0x000000010e00788c */ /* 0x002fe4000bf05270 */
[----:B---3--:R-:W-:Y:S02]  /*1360*/  UIMAD.WIDE.U32 UR10, UR5, UR15, URZ ;  /* 0x0000000f050a72a5 */ /* 0x008fe4000f8e00ff */
[----:B--2---:R-:W-:-:S02]  /*1370*/  UIMAD.WIDE.U32 UR22, UR6, UR12, URZ ;  /* 0x0000000c061672a5 */ /* 0x004fc4000f8e00ff */
[----:B----4-:R-:W-:Y:S02]  /*1380*/  UISETP.NE.AND UP1, UPT, UR27, 0x1, UPT ;  /* 0x000000011b00788c */ /* 0x010fe4000bf25270 */
[----:B------:R-:W-:Y:S01]  /*1390*/  UISETP.NE.AND UP2, UPT, UR21, 0x1, UPT ;  /* 0x000000011500788c */ /* 0x000fe2000bf45270 */
[----:B------:R-:W-:Y:S02]  /*13a0*/  UMOV UR10, UR11 ;  /* 0x0000000b000a7c82 */ /* 0x000fe40008000000 */
[----:B------:R-:W-:Y:S01]  /*13b0*/  UMOV UR22, UR23 ;  /* 0x0000001700167c82 */ /* 0x000fe20008000000 */
[----:B------:R-:W-:Y:S02]  /*13c0*/  @UP0 USHF.R.U32.HI UR5, URZ, UR4, UR10 ;  /* 0x00000004ff050299 */ /* 0x000fe4000801160a */
[----:B------:R-:W-:Y:S02]  /*13d0*/  UIMAD.WIDE.U32 UR24, UR20, UR15, URZ ;  /* 0x0000000f141872a5 */ /* 0x000fe4000f8e00ff */
[----:B------:R-:W-:-:S02]  /*13e0*/  UIMAD.WIDE.U32 UR10, UR5, UR8, URZ ;  /* 0x00000008050a72a5 */ /* 0x000fc4000f8e00ff */
[----:B------:R-:W-:Y:S02]  /*13f0*/  @UP1 USHF.R.U32.HI UR6, URZ, UR13, UR22 ;  /* 0x0000000dff061299 */ /* 0x000fe40008011616 */
[----:B------:R-:W-:Y:S02]  /*1400*/  UIMAD.WIDE.U32 UR18, UR16, UR12, URZ ;  /* 0x0000000c101272a5 */ /* 0x000fe4000f8e00ff */
[----:B------:R-:W-:Y:S01]  /*1410*/  UIMAD.WIDE.U32 UR22, UR6, UR8, URZ ;  /* 0x00000008061672a5 */ /* 0x000fe2000f8e00ff */
[----:B------:R-:W-:Y:S01]  /*1420*/  UMOV UR24, UR25 ;  /* 0x0000001900187c82 */ /* 0x000fe20008000000 */
[----:B------:R-:W-:Y:S01]  /*1430*/  UMOV UR10, UR11 ;  /* 0x0000000b000a7c82 */ /* 0x000fe20008000000 */
[----:B------:R-:W-:Y:S02]  /*1440*/  USHF.R.U32.HI UR24, URZ, UR4, UR24 ;  /* 0x00000004ff187299 */ /* 0x000fe40008011618 */
[----:B------:R-:W-:Y:S02]  /*1450*/  @UP2 USHF.R.U32.HI UR5, URZ, UR9, UR10 ;  /* 0x00000009ff052299 */ /* 0x000fe4000801160a */
[----:B------:R-:W-:Y:S01]  /*1460*/  UMOV UR7, UR23 ;  /* 0x0000001700077c82 */ /* 0x000fe20008000000 */
[----:B------:R-:W-:Y:S01]  /*1470*/  UMOV UR18, UR19 ;  /* 0x0000001300127c82 */ /* 0x000fe20008000000 */
[----:B------:R-:W-:-:S02]  /*1480*/  @UP2 USHF.R.U32.HI UR6, URZ, UR9, UR7 ;  /* 0x00000009ff062299 */ /* 0x000fc40008011607 */
[----:B------:R-:W-:Y:S02]  /*1490*/  USHF.R.U32.HI UR13, URZ, UR13, UR18 ;  /* 0x0000000dff0d7299 */ /* 0x000fe40008011612 */
[----:B------:R-:W-:Y:S02]  /*14a0*/  USEL UR4, UR20, UR24, !UP0 ;  /* 0x0000001814047287 */ /* 0x000fe4000c000000 */
[----:B------:R-:W-:Y:S02]  /*14b0*/  UIMAD UR7, UR5, UR21, URZ ;  /* 0x00000015050772a4 */ /* 0x000fe4000f8e02ff */
[----:B------:R-:W-:Y:S02]  /*14c0*/  USEL UR5, UR16, UR13, !UP1 ;  /* 0x0000000d10057287 */ /* 0x000fe4000c800000 */
[----:B------:R-:W-:Y:S02]  /*14d0*/  UIMAD UR12, UR6, UR21, URZ ;  /* 0x00000015060c72a4 */ /* 0x000fe4000f8e02ff */
[----:B------:R-:W-:-:S02]  /*14e0*/  UISETP.GE.AND UP0, UPT, UR4, UR7, UPT ;  /* 0x000000070400728c */ /* 0x000fc4000bf06270 */
[----:B------:R-:W-:Y:S02]  /*14f0*/  UIMAD.WIDE.U32 UR10, UR4, UR8, URZ ;  /* 0x00000008040a72a5 */ /* 0x000fe4000f8e00ff */
[----:B------:R-:W-:Y:S02]  /*1500*/  UISETP.GE.OR UP0, UPT, UR5, UR12, UP0 ;  /* 0x0000000c0500728c */ /* 0x000fe40008706670 */
[----:B------:R-:W-:Y:S02]  /*1510*/  UIMAD.WIDE.U32 UR12, UR5, UR8, URZ ;  /* 0x00000008050c72a5 */ /* 0x000fe4000f8e00ff */
[----:B------:R-:W-:Y:S01]  /*1520*/  UIADD3 UR10, UPT, UPT, -UR4, URZ, URZ ;  /* 0x000000ff040a7290 */ /* 0x000fe2000fffe1ff */
[----:B------:R-:W-:Y:S01]  /*1530*/  UMOV UR8, UR11 ;  /* 0x0000000b00087c82 */ /* 0x000fe20008000000 */
[----:B------:R-:W-:Y:S02]  /*1540*/  UIADD3 UR11, UPT, UPT, -UR5, URZ, URZ ;  /* 0x000000ff050b7290 */ /* 0x000fe4000fffe1ff */
[----:B------:R-:W-:-:S03]  /*1550*/  USHF.R.U32.HI UR8, URZ, UR9, UR8 ;  /* 0x00000009ff087299 */ /* 0x000fc60008011608 */
[----:B------:R-:W-:Y:S01]  /*1560*/  @!UP0 UMOV UR7, UR13 ;  /* 0x0000000d00078c82 */ /* 0x000fe20008000000 */
[----:B------:R-:W-:Y:S02]  /*1570*/  UIMAD UR20, UR14, UR10, UR20 ;  /* 0x0000000a0e1472a4 */ /* 0x000fe4000f8e0214 */
[----:B------:R-:W-:Y:S02]  /*1580*/  USEL UR8, UR4, UR8, !UP2 ;  /* 0x0000000804087287 */ /* 0x000fe4000d000000 */
[----:B------:R-:W-:Y:S02]  /*1590*/  @!UP0 USHF.R.U32.HI UR7, URZ, UR9, UR7 ;  /* 0x00000009ff078299 */ /* 0x000fe40008011607 */
[----:B------:R-:W-:Y:S02]  /*15a0*/  UIADD3 UR9, UPT, UPT, -UR8, URZ, URZ ;  /* 0x000000ff08097290 */ /* 0x000fe4000fffe1ff */
[----:B------:R-:W-:Y:S02]  /*15b0*/  @!UP0 USEL UR7, UR5, UR7, !UP2 ;  /* 0x0000000705078287 */ /* 0x000fe4000d000000 */
[----:B------:R-:W-:-:S02]  /*15c0*/  UIMAD UR9, UR21, UR9, UR4 ;  /* 0x00000009150972a4 */ /* 0x000fc4000f8e0204 */
[----:B------:R-:W-:Y:S02]  /*15d0*/  @!UP0 UIADD3 UR8, UPT, UPT, UR8, -UR7, URZ ;  /* 0x8000000708088290 */ /* 0x000fe4000fffe0ff */
[----:B------:R-:W-:Y:S02]  /*15e0*/  @!UP0 UIMAD UR6, UR9, UR6, UR7 ;  /* 0x00000006090682a4 */ /* 0x000fe4000f8e0207 */
[----:B------:R-:W-:Y:S02]  /*15f0*/  @!UP0 UIMAD UR4, UR8, UR21, UR5 ;  /* 0x00000015080482a4 */ /* 0x000fe4000f8e0205 */
[----:B------:R-:W-:Y:S02]  /*1600*/  UIMAD UR16, UR27, UR11, UR16 ;  /* 0x0000000b1b1072a4 */ /* 0x000fe4000f8e0210 */
[----:B------:R-:W-:Y:S01]  /*1610*/  UIMAD UR20, UR4, UR14, UR20 ;  /* 0x0000000e041472a4 */ /* 0x000fe2000f8e0214 */
[----:B------:R-:W-:Y:S02]  /*1620*/  @!UP0 UMOV UR5, UR6 ;  /* 0x0000000600058c82 */ /* 0x000fe40008000000 */
[----:B------:R-:W-:-:S12]  /*1630*/  UIMAD UR16, UR5, UR27, UR16 ;  /* 0x0000001b051072a4 */ /* 0x000fd8000f8e0210 */
.L_x_19:
[----:B------:R-:W-:Y:S02]  /*1640*/  UISETP.NE.AND UP1, UPT, UR28, 0x1, UPT ;  /* 0x000000011c00788c */ /* 0x000fe4000bf25270 */
[----:B------:R-:W-:Y:S02]  /*1650*/  UISETP.NE.AND UP0, UPT, UR17, 0x2, UPT ;  /* 0x000000021100788c */ /* 0x000fe4000bf05270 */
[----:B------:R-:W-:-:S05]  /*1660*/  ULOP3.LUT UR21, UR26, 0xc00, URZ, 0xc0, !UPT ;  /* 0x00000c001a157892 */ /* 0x000fca000f8ec0ff */
[----:B------:R-:W-:Y:S07]  /*1670*/  BRA.U UP1, `(.L_x_20) ;  /* 0x0000000101447547 */ /* 0x000fee000b800000 */
[----:B------:R-:W1:Y:S01]  /*1680*/  LDCU.128 UR8, c[0x0][0xb10] ;  /* 0x00016200ff0877ac */ /* 0x000e620008000c00 */
[----:B------:R-:W2:Y:S01]  /*1690*/  LDCU UR12, c[0x0][0xb0c] ;  /* 0x00016180ff0c77ac */ /* 0x000ea20008000800 */
[----:B------:R-:W3:Y:S01]  /*16a0*/  LDCU UR13, c[0x0][0xb20] ;  /* 0x00016400ff0d77ac */ /* 0x000ee20008000800 */
[----:B-1----:R-:W-:Y:S02]  /*16b0*/  UIMAD.WIDE.U32 UR6, UR16, UR8, URZ ;  /* 0x00000008100672a5 */ /* 0x002fe4000f8e00ff */
[----:B------:R-:W-:Y:S02]  /*16c0*/  UIMAD.WIDE.U32 UR4, UR20, UR11, URZ ;  /* 0x0000000b140472a5 */ /* 0x000fe4000f8e00ff */
[----:B--2---:R-:W-:Y:S02]  /*16d0*/  UISETP.NE.AND UP2, UPT, UR12, 0x1, UPT ;  /* 0x000000010c00788c */ /* 0x004fe4000bf45270 */
[----:B------:R-:W-:Y:S01]  /*16e0*/  UISETP.NE.AND UP1, UPT, UR10, 0x1, UPT ;  /* 0x000000010a00788c */ /* 0x000fe2000bf25270 */
[----:B------:R-:W-:-:S02]  /*16f0*/  UMOV UR6, UR7 ;  /* 0x0000000700067c82 */ /* 0x000fc40008000000 */
[----:B------:R-:W-:Y:S01]  /*1700*/  UMOV UR4, UR5 ;  /* 0x0000000500047c82 */ /* 0x000fe20008000000 */
[----:B------:R-:W-:Y:S02]  /*1710*/  USHF.R.U32.HI UR6, URZ, UR9, UR6 ;  /* 0x00000009ff067299 */ /* 0x000fe40008011606 */
[----:B---3--:R-:W-:Y:S02]  /*1720*/  USHF.R.U32.HI UR4, URZ, UR13, UR4 ;  /* 0x0000000dff047299 */ /* 0x008fe40008011604 */
[----:B------:R-:W-:Y:S02]  /*1730*/  USEL UR5, UR16, UR6, !UP2 ;  /* 0x0000000610057287 */ /* 0x000fe4000d000000 */
[----:B------:R-:W-:-:S04]  /*1740*/  USEL UR4, UR20, UR4, !UP1 ;  /* 0x0000000414047287 */ /* 0x000fc8000c800000 */
[----:B------:R-:W-:Y:S02]  /*1750*/  UIADD3 UR6, UPT, UPT, UR5, -UR4, URZ ;  /* 0x8000000405067290 */ /* 0x000fe4000fffe0ff */
[----:B------:R-:W-:Y:S02]  /*1760*/  UIADD3 UR4, UPT, UPT, -UR5, UR4, URZ ;  /* 0x0000000405047290 */ /* 0x000fe4000fffe1ff */
[----:B------:R-:W-:Y:S02]  /*1770*/  UIMAD UR20, UR6, UR10, UR20 ;  /* 0x0000000a061472a4 */ /* 0x000fe4000f8e0214 */
[----:B------:R-:W-:-:S12]  /*1780*/  UIMAD UR16, UR4, UR12, UR16 ;  /* 0x0000000c041072a4 */ /* 0x000fd8000f8e0210 */
.L_x_20:
[----:B------:R-:W-:Y:S05]  /*1790*/  BRA.U !UP5, `(.L_x_21) ;  /* 0x000000010d0c7547 */ /* 0x000fea000b800000 */
[----:B------:R-:W-:Y:S01]  /*17a0*/  UCGABAR_WAIT ;  /* 0x0000000000007dc7 */ /* 0x000fe20008000000 */
[----:B------:R-:W-:Y:S01]  /*17b0*/  CCTL.IVALL ;  /* 0x00000000ff00798f */ /* 0x000fe20002000000 */
[----:B------:R-:W-:Y:S05]  /*17c0*/  BRA `(.L_x_22) ;  /* 0x0000000000047947 */ /* 0x000fea0003800000 */
.L_x_21:
[----:B------:R-:W-:Y:S06]  /*17d0*/  BAR.SYNC.DEFER_BLOCKING 0x0 ;  /* 0x0000000000007b1d */ /* 0x000fec0000010000 */
.L_x_22:
[----:B------:R-:W-:Y:S05]  /*17e0*/  BRA.U UP0, `(.L_x_23) ;  /* 0x0000001500e07547 */ /* 0x000fea000b800000 */
[----:B------:R-:W1:Y:S01]  /*17f0*/  LDCU UR6, c[0x0][0x38c] ;  /* 0x00007180ff0677ac */ /* 0x000e620008000800 */
[----:B------:R-:W-:Y:S01]  /*1800*/  PLOP3.LUT P1, PT, PT, PT, UP3, 0x80, 0x8 ;  /* 0x000000000008781c */ /* 0x000fe20003f2f038 */
[----:B------:R-:W-:Y:S01]  /*1810*/  IMAD.MOV.U32 R12, RZ, RZ, 0x1 ;  /* 0x00000001ff0c7424 */ /* 0x000fe200078e00ff */
[----:B------:R-:W-:Y:S01]  /*1820*/  ISETP.EQ.OR P2, PT, R0, RZ, P3 ;  /* 0x000000ff0000720c */ /* 0x000fe20001f42670 */
[----:B------:R-:W-:Y:S01]  /*1830*/  UISETP.NE.AND UP1, UPT, UR17, URZ, UPT ;  /* 0x000000ff1100728c */ /* 0x000fe2000bf25270 */
[----:B------:R-:W-:Y:S02]  /*1840*/  PLOP3.LUT P1, PT, P1, PT, PT, 0x8, 0x80 ;  /* 0x000000000080781c */ /* 0x000fe40000f2e170 */
[----:B------:R-:W-:Y:S01]  /*1850*/  CS2R R10, SRZ ;  /* 0x00000000000a7805 */ /* 0x000fe2000001ff00 */
[----:B------:R-:W-:Y:S01]  /*1860*/  IMAD.MOV.U32 R9, RZ, RZ, RZ ;  /* 0x000000ffff097224 */ /* 0x000fe200078e00ff */
[----:B------:R-:W2:Y:S01]  /*1870*/  LDCU UR39, c[0x0][0x370] ;  /* 0x00006e00ff2777ac */ /* 0x000ea20008000800 */
[----:B------:R-:W-:Y:S01]  /*1880*/  IMAD.MOV.U32 R8, RZ, RZ, 0x1 ;  /* 0x00000001ff087424 */ /* 0x000fe200078e00ff */
[----:B------:R-:W-:Y:S01]  /*1890*/  USEL UR25, UR43, 0x2, UP1 ;  /* 0x000000022b197887 */ /* 0x000fe20008800000 */
[----:B------:R-:W3:Y:S01]  /*18a0*/  LDCU.64 UR28, c[0x0][0x348] ;  /* 0x00006900ff1c77ac */ /* 0x000ee20008000a00 */
[----:B-1----:R-:W-:-:S02]  /*18b0*/  UIADD3 UR5, UPT, UPT, UR6, 0x1f, URZ ;  /* 0x0000001f06057890 */ /* 0x002fc4000fffe0ff */
[----:B------:R-:W-:Y:S02]  /*18c0*/  USHF.R.U32.HI UR44, URZ, 0x5, UR21 ;  /* 0x00000005ff2c7899 */ /* 0x000fe40008011615 */
[----:B------:R-:W-:Y:S02]  /*18d0*/  USHF.R.S32.HI UR4, URZ, 0x1f, UR5 ;  /* 0x0000001fff047899 */ /* 0x000fe40008011405 */
[----:B------:R-:W-:Y:S02]  /*18e0*/  UIADD3 UR45, UPT, UPT, UR6, 0x3e, URZ ;  /* 0x0000003e062d7890 */ /* 0x000fe4000fffe0ff */
[----:B------:R-:W-:Y:S01]  /*18f0*/  ULEA.HI UR4, UR4, UR5, URZ, 0x5 ;  /* 0x0000000504047291 */ /* 0x000fe2000f8f28ff */
[----:B------:R-:W1:Y:S03]  /*1900*/  LDCU UR38, c[0x0][0x374] ;  /* 0x00006e80ff2677ac */ /* 0x000e660008000800 */
[----:B------:R-:W-:-:S02]  /*1910*/  USHF.R.S32.HI UR41, URZ, 0x5, UR4 ;  /* 0x00000005ff297899 */ /* 0x000fc40008011404 */
[----:B------:R-:W-:Y:S02]  /*1920*/  UIADD3 UR4, UPT, UPT, UR6, -0x1, URZ ;  /* 0xffffffff06047890 */ /* 0x000fe4000fffe0ff */
[----:B------:R-:W-:Y:S02]  /*1930*/  UISETP.LT.U32.AND UP0, UPT, UR41, 0xc, UPT ;  /* 0x0000000c2900788c */ /* 0x000fe4000bf01070 */
[----:B------:R-:W-:Y:S02]  /*1940*/  UISETP.GE.U32.AND UP2, UPT, UR4, -0x3f, UPT ;  /* 0xffffffc10400788c */ /* 0x000fe4000bf46070 */
[----:B------:R-:W-:Y:S01]  /*1950*/  USEL UR40, UR41, 0xc, UP0 ;  /* 0x0000000c29287887 */ /* 0x000fe20008000000 */
[----:B------:R-:W-:-:S03]  /*1960*/  UMOV UR5, URZ ;  /* 0x000000ff00057c82 */ /* 0x000fc60008000000 */
[----:B------:R-:W-:Y:S02]  /*1970*/  UIADD3 UR24, UPT, UPT, UR40, -0x1, URZ ;  /* 0xffffffff28187890 */ /* 0x000fe4000fffe0ff */
[----:B------:R-:W-:-:S03]  /*1980*/  UIADD3 UR43, UPT, UPT, UR41, -UR40, URZ ;  /* 0x80000028292b7290 */ /* 0x000fc6000fffe0ff */
[----:B------:R-:W-:-:S04]  /*1990*/  @UP2 UIADD3 UR24, UPT, UPT, UR40, URZ, URZ ;  /* 0x000000ff28182290 */ /* 0x000fc8000fffe0ff */
[----:B-123--:R-:W-:-:S12]  /*19a0*/  UIADD3 UR24, UPT, UPT, UR24, 0x1, URZ ;  /* 0x0000000118187890 */ /* 0x00efd8000fffe0ff */
.L_x_43:
[----:B------:R-:W-:Y:S01]  /*19b0*/  UISETP.NE.AND UP0, UPT, UR47, URZ, UPT ;  /* 0x000000ff2f00728c */ /* 0x000fe2000bf05270 */
[----:B-1----:R-:W1:Y:S08]  /*19c0*/  S2UR UR47, SR_CgaCtaId ;  /* 0x00000000002f79c3 */ /* 0x002e700000008800 */
[----:B------:R-:W-:Y:S05]  /*19d0*/  BRA.U UP0, `(.L_x_24) ;  /* 0x0000000100347547 */ /* 0x000fea000b800000 */
[----:B------:R-:W2:Y:S01]  /*19e0*/  S2R R0, SR_CgaCtaId ;  /* 0x0000000000007919 */ /* 0x000ea20000008800 */
[----:B------:R-:W-:Y:S02]  /*19f0*/  MOV R3, 0x400 ;  /* 0x0000040000037802 */ /* 0x000fe40000000f00 */
[----:B------:R-:W-:Y:S02]  /*1a00*/  SHF.L.U32 R2, R8, 0x1f, RZ ;  /* 0x0000001f08027819 */ /* 0x000fe400000006ff */
[----:B--2---:R-:W-:-:S05]  /*1a10*/  LEA R0, R0, R3, 0x18 ;  /* 0x0000000300007211 */ /* 0x004fca00078ec0ff */
[----:B------:R-:W-:-:S04]  /*1a20*/  IMAD R3, R9, 0x8, R0 ;  /* 0x0000000809037824 */ /* 0x000fc800078e0200 */
[----:B------:R-:W2:Y:S02]  /*1a30*/  SYNCS.PHASECHK.TRANS64.TRYWAIT P0, [R3+URZ+0x180], R2 ;  /* 0x00018002030075a7 */ /* 0x000ea400080011ff */
[----:B--2---:R-:W-:Y:S05]  /*1a40*/  @!P0 BRA `(.L_x_25) ;  /* 0x0000007c00b48947 */ /* 0x004fea0003800000 */
.L_x_147:
[----:B------:R-:W-:Y:S01]  /*1a50*/  VIADD R9, R9, 0x1 ;  /* 0x0000000109097836 */ /* 0x000fe20000000000 */
[----:B------:R2:W-:Y:S04]  /*1a60*/  SYNCS.ARRIVE.TRANS64.A1T0 RZ, [R3+URZ+0x170], RZ ;  /* 0x000170ff03ff79a7 */ /* 0x0005e800081000ff */
[----:B------:R-:W-:-:S04]  /*1a70*/  ISETP.NE.AND P0, PT, R9, 0x2, PT ;  /* 0x000000020900780c */ /* 0x000fc80003f05270 */
[----:B------:R-:W-:Y:S02]  /*1a80*/  SEL R9, R9, RZ, P0 ;  /* 0x000000ff09097207 */ /* 0x000fe40000000000 */
[----:B--2---:R-:W-:-:S04]  /*1a90*/  SEL R3, RZ, 0x1, P0 ;  /* 0x00000001ff037807 */ /* 0x004fc80000000000 */
[----:B------:R-:W-:-:S07]  /*1aa0*/  LOP3.LUT R8, R8, R3, RZ, 0x3c, !PT ;  /* 0x0000000308087212 */ /* 0x000fce00078e3cff */
.L_x_24:
[----:B------:R-:W-:Y:S01]  /*1ab0*/  UMOV UR6, 0x400 ;  /* 0x0000040000067882 */ /* 0x000fe20000000000 */
[----:B------:R-:W-:Y:S01]  /*1ac0*/  SHF.L.U32 R0, R12, 0x1f, RZ ;  /* 0x0000001f0c007819 */ /* 0x000fe200000006ff */
[----:B-1----:R-:W-:Y:S02]  /*1ad0*/  ULEA UR6, UR47, UR6, 0x18 ;  /* 0x000000062f067291 */ /* 0x002fe4000f8ec0ff */
[----:B------:R-:W-:Y:S02]  /*1ae0*/  UISETP.GE.U32.AND UP0, UPT, UR45, 0x3f, UPT ;  /* 0x0000003f2d00788c */ /* 0x000fe4000bf06070 */
[----:B------:R-:W-:Y:S02]  /*1af0*/  ULEA UR4, UR5, UR6, 0x3 ;  /* 0x0000000605047291 */ /* 0x000fe4000f8e18ff */
[----:B------:R-:W-:Y:S02]  /*1b00*/  USHF.L.U32 UR11, UR20, 0x7, URZ ;  /* 0x00000007140b7899 */ /* 0x000fe400080006ff */
[----:B------:R-:W-:Y:S01]  /*1b10*/  ULEA UR35, UR16, UR44, 0x7 ;  /* 0x0000002c10237291 */ /* 0x000fe2000f8e38ff */
[----:B------:R-:W-:-:S04]  /*1b20*/  UMOV UR13, URZ ;  /* 0x000000ff000d7c82 */ /* 0x000fc80008000000 */
[----:B------:R1:W2:Y:S01]  /*1b30*/  SYNCS.PHASECHK.TRANS64.TRYWAIT P0, [UR4+0x60], R0 ;  /* 0x00006000ff0075a7 */ /* 0x0002a20008001104 */
[----:B------:R-:W-:Y:S06]  /*1b40*/  BRA.U !UP0, `(.L_x_26) ;  /* 0x0000000108bc7547 */ /* 0x000fec000b800000 */
[----:B------:R-:W-:Y:S01]  /*1b50*/  UMOV UR7, URZ ;  /* 0x000000ff00077c82 */ /* 0x000fe20008000000 */
[----:B------:R-:W-:-:S05]  /*1b60*/  UMOV UR4, UR5 ;  /* 0x0000000500047c82 */ /* 0x000fca0008000000 */
.L_x_32:
[----:B------:R-:W-:Y:S01]  /*1b70*/  ULEA UR33, UR4, UR6, 0x3 ;  /* 0x0000000604217291 */ /* 0x000fe2000f8e18ff */
[----:B--2---:R-:W-:Y:S01]  /*1b80*/  @!P3 MOV R2, 0x4000 ;  /* 0x000040000002b802 */ /* 0x004fe20000000f00 */
[----:B--2-4-:R-:W-:Y:S10]  /*1b90*/  @P0 BRA `(.L_x_27) ;  /* 0x00000000000c0947 */ /* 0x014ff40003800000 */
[----:B------:R-:W-:-:S04]  /*1ba0*/  SHF.L.U32 R3, R12, 0x1f, RZ ;  /* 0x0000001f0c037819 */ /* 0x000fc800000006ff */
[----:B------:R-:W2:Y:S02]  /*1bb0*/  SYNCS.PHASECHK.TRANS64.TRYWAIT P0, [UR33+0x60], R3 ;  /* 0x00006003ff0075a7 */ /* 0x000ea40008001121 */
[----:B--2---:R-:W-:Y:S05]  /*1bc0*/  @!P0 BRA `(.L_x_28) ;  /* 0x0000007c00688947 */ /* 0x004fea0003800000 */
.L_x_27:
[----:B------:R2:W-:Y:S01]  /*1bd0*/  @!P3 SYNCS.ARRIVE.TRANS64 RZ, [UR33], R2 ;  /* 0x00000002ffffb9a7 */ /* 0x0005e20008000021 */
[----:B------:R-:W-:-:S04]  /*1be0*/  ULOP3.LUT UR5, UR25, 0x2, URZ, 0xfc, !UPT ;  /* 0x0000000219057892 */ /* 0x000fc8000f8efcff */
[----:B------:R-:W-:-:S09]  /*1bf0*/  UISETP.NE.AND UP0, UPT, UR5, 0x2, UPT ;  /* 0x000000020500788c */ /* 0x000fd2000bf05270 */
[----:B------:R-:W-:Y:S05]  /*1c00*/  BRA.U UP0, `(.L_x_29) ;  /* 0x0000000100047547 */ /* 0x000fea000b800000 */
[----:B------:R-:W-:Y:S05]  /*1c10*/  BPT.TRAP 0x1 ;  /* 0x000000040000795c */ /* 0x000fea0000300000 */
.L_x_29:
[----:B------:R-:W-:Y:S04]  /*1c20*/  BSSY.RECONVERGENT B0, `(.L_x_30) ;  /* 0x0000003000007945 */ /* 0x000fe80003800200 */
[----:B------:R-:W-:Y:S05]  /*1c30*/  @P2 BRA `(.L_x_31) ;  /* 0x0000000000042947 */ /* 0x000fea0003800000 */
[----:B------:R-:W-:Y:S05]  /*1c40*/  BPT.TRAP 0x1 ;  /* 0x000000040000795c */ /* 0x000fea0000300000 */
.L_x_31:
[----:B------:R-:W-:Y:S05]  /*1c50*/  BSYNC.RECONVERGENT B0 ;  /* 0x0000000000007941 */ /* 0x000fea0003800200 */
.L_x_30:
[----:B------:R-:W-:Y:S02]  /*1c60*/  UIADD3 UR5, UPT, UPT, UR4, 0x1, URZ ;  /* 0x0000000104057890 */ /* 0x000fe4000fffe0ff */
[----:B------:R-:W-:Y:S02]  /*1c70*/  UIADD3 UR16, UP1, UPT, UR28, 0x80, URZ ;  /* 0x000000801c107890 */ /* 0x000fe4000ff3e0ff */
[----:B------:R-:W-:Y:S02]  /*1c80*/  UISETP.NE.AND UP0, UPT, UR5, 0xc, UPT ;  /* 0x0000000c0500788c */ /* 0x000fe4000bf05270 */
[----:B------:R-:W-:Y:S02]  /*1c90*/  USHF.L.U32 UR34, UR7, 0x5, URZ ;  /* 0x0000000507227899 */ /* 0x000fe400080006ff */
[----:B------:R-:W-:Y:S02]  /*1ca0*/  USEL UR9, URZ, 0x1, UP0 ;  /* 0x00000001ff097887 */ /* 0x000fe40008000000 */
[----:B------:R-:W-:-:S02]  /*1cb0*/  USEL UR5, UR5, URZ, UP0 ;  /* 0x000000ff05057287 */ /* 0x000fc40008000000 */
[----:B------:R-:W-:Y:S02]  /*1cc0*/  UIADD3 UR14, UP0, UPT, UR28, 0x180, URZ ;  /* 0x000001801c0e7890 */ /* 0x000fe4000ff1e0ff */
[----:B------:R-:W-:Y:S01]  /*1cd0*/  ULEA UR8, UR5, UR6, 0x3 ;  /* 0x0000000605087291 */ /* 0x000fe2000f8e18ff */
[----:B------:R-:W-:Y:S01]  /*1ce0*/  LOP3.LUT R12, R12, UR9, RZ, 0x3c, !PT ;  /* 0x000000090c0c7c12 */ /* 0x000fe2000f8e3cff */
[----:B------:R-:W-:Y:S02]  /*1cf0*/  UIADD3.X UR17, UPT, UPT, URZ, UR29, URZ, UP1, !UPT ;  /* 0x0000001dff117290 */ /* 0x000fe40008ffe4ff */
[----:B------:R-:W-:Y:S01]  /*1d00*/  UIADD3.X UR15, UPT, UPT, URZ, UR29, URZ, UP0, !UPT ;  /* 0x0000001dff0f7290 */ /* 0x000fe200087fe4ff */
[----:B-1----:R-:W-:Y:S01]  /*1d10*/  SHF.L.U32 R0, R12, 0x1f, RZ ;  /* 0x0000001f0c007819 */ /* 0x002fe200000006ff */
[----:B------:R-:W-:Y:S01]  /*1d20*/  UMOV UR18, 0x0 ;  /* 0x0000000000127882 */ /* 0x000fe20000000000 */
[----:B------:R-:W-:Y:S01]  /*1d30*/  UMOV UR19, 0x10000000 ;  /* 0x1000000000137882 */ /* 0x000fe20000000000 */
[----:B------:R-:W-:Y:S01]  /*1d40*/  UMOV UR12, UR36 ;  /* 0x00000024000c7c82 */ /* 0x000fe20008000000 */
[----:B------:R3:W4:Y:S01]  /*1d50*/  SYNCS.PHASECHK.TRANS64.TRYWAIT P0, [UR8+0x60], R0 ;  /* 0x00006000ff0075a7 */ /* 0x0007220008001108 */
[----:B------:R-:W-:Y:S01]  /*1d60*/  USHF.L.U32 UR8, UR4, 0xd, URZ ;  /* 0x0000000d04087899 */ /* 0x000fe200080006ff */
[----:B------:R-:W-:-:S02]  /*1d70*/  UMOV UR9, UR33 ;  /* 0x0000002100097c82 */ /* 0x000fc40008000000 */
[----:B------:R-:W-:Y:S01]  /*1d80*/  UMOV UR4, 0xf0000 ;  /* 0x000f000000047882 */ /* 0x000fe20000000000 */
[----:B------:R-:W-:Y:S02]  /*1d90*/  ULEA UR32, UR21, UR8, 0x1 ;  /* 0x0000000815207291 */ /* 0x000fe4000f8e08ff */
[----:B------:R-:W-:Y:S02]  /*1da0*/  UIADD3 UR8, UPT, UPT, UR6, 0x20400, UR8 ;  /* 0x0002040006087890 */ /* 0x000fe4000fffe008 */
[----:B------:R-:W-:Y:S01]  /*1db0*/  UIADD3 UR32, UPT, UPT, UR6, 0x8400, UR32 ;  /* 0x0000840006207890 */ /* 0x000fe2000fffe020 */
[----:B------:R-:W-:Y:S01]  /*1dc0*/  UMOV UR10, UR34 ;  /* 0x00000022000a7c82 */ /* 0x000fe20008000000 */
[----:B------:R-:W-:Y:S01]  /*1dd0*/  UIADD3 UR7, UPT, UPT, UR7, 0x1, URZ ;  /* 0x0000000107077890 */ /* 0x000fe2000fffe0ff */
[----:B------:R-:W-:-:S03]  /*1de0*/  UMOV UR13, UR24 ;  /* 0x00000018000d7c82 */ /* 0x000fc60008000000 */
[----:B------:R-:W-:-:S03]  /*1df0*/  UISETP.NE.AND UP0, UPT, UR7, UR24, UPT ;  /* 0x000000180700728c */ /* 0x000fc6000bf05270 */
[----:B------:R1:W-:Y:S01]  /*1e00*/  UTMALDG.3D.MULTICAST [UR32], [UR16], UR4, desc[UR18] ;  /* 0x00001220100073b4 */ /* 0x0003e20008011804 */
[----:B------:R3:W-:Y:S01]  /*1e10*/  UTMALDG.3D [UR8], [UR14], desc[UR18] ;  /* 0x000012080e0075b4 */ /* 0x0007e20008011000 */
[----:B-1----:R-:W-:-:S04]  /*1e20*/  UMOV UR4, UR5 ;  /* 0x0000000500047c82 */ /* 0x002fc80008000000 */
[----:B---3--:R-:W-:Y:S05]  /*1e30*/  BRA.U UP0, `(.L_x_32) ;  /* 0xfffffffd004c7547 */ /* 0x008fea000b83ffff */
.L_x_26:
[----:B------:R-:W-:Y:S01]  /*1e40*/  ULEA UR4, UR5, UR6, 0x3 ;  /* 0x0000000605047291 */ /* 0x000fe2000f8e18ff */
[----:B-1----:R-:W-:Y:S01]  /*1e50*/  SHF.L.U32 R0, R12, 0x1f, RZ ;  /* 0x0000001f0c007819 */ /* 0x002fe200000006ff */
[----:B------:R-:W-:Y:S01]  /*1e60*/  @!P1 SYNCS.ARRIVE.TRANS64.A1T0 RZ, [UR6+0x108], RZ ;  /* 0x000108ffffff99a7 */ /* 0x000fe20008100006 */
[----:B------:R-:W-:-:S06]  /*1e70*/  UISETP.GT.AND UP0, UPT, UR41, UR40, UPT ;  /* 0x000000282900728c */ /* 0x000fcc000bf04270 */
[----:B--2-4-:R1:W2:Y:S03]  /*1e80*/  SYNCS.PHASECHK.TRANS64.TRYWAIT P0, [UR4+0x60], R0 ;  /* 0x00006000ff0075a7 */ /* 0x0142a60008001104 */
[----:B------:R-:W-:Y:S05]  /*1e90*/  BRA.U !UP0, `(.L_x_33) ;  /* 0x0000000108c07547 */ /* 0x000fea000b800000 */
[----:B------:R-:W-:Y:S01]  /*1ea0*/  UIADD3 UR26, UPT, UPT, UR43, UR13, URZ ;  /* 0x0000000d2b1a7290 */ /* 0x000fe2000fffe0ff */
[----:B------:R-:W-:-:S11]  /*1eb0*/  UMOV UR4, UR5 ;  /* 0x0000000500047c82 */ /* 0x000fd60008000000 */
.L_x_39:
[----:B------:R-:W-:Y:S01]  /*1ec0*/  ULEA UR17, UR4, UR6, 0x3 ;  /* 0x0000000604117291 */ /* 0x000fe2000f8e18ff */
[----:B--2---:R-:W-:Y:S01]  /*1ed0*/  @!P3 MOV R2, 0x4000 ;  /* 0x000040000002b802 */ /* 0x004fe20000000f00 */
[----:B--2-4-:R-:W-:Y:S10]  /*1ee0*/  @P0 BRA `(.L_x_34) ;  /* 0x00000000000c0947 */ /* 0x014ff40003800000 */
[----:B------:R-:W-:-:S04]  /*1ef0*/  SHF.L.U32 R3, R12, 0x1f, RZ ;  /* 0x0000001f0c037819 */ /* 0x000fc800000006ff */
[----:B------:R-:W2:Y:S02]  /*1f00*/  SYNCS.PHASECHK.TRANS64.TRYWAIT P0, [UR17+0x60], R3 ;  /* 0x00006003ff0075a7 */ /* 0x000ea40008001111 */
[----:B--2---:R-:W-:Y:S05]  /*1f10*/  @!P0 BRA `(.L_x_35) ;  /* 0x0000007800ac8947 */ /* 0x004fea0003800000 */
.L_x_34:
[----:B------:R2:W-:Y:S01]  /*1f20*/  @!P3 SYNCS.ARRIVE.TRANS64 RZ, [UR17], R2 ;  /* 0x00000002ffffb9a7 */ /* 0x0005e20008000011 */
[----:B------:R-:W-:-:S04]  /*1f30*/  ULOP3.LUT UR5, UR25, 0x2, URZ, 0xfc, !UPT ;  /* 0x0000000219057892 */ /* 0x000fc8000f8efcff */
[----:B------:R-:W-:-:S09]  /*1f40*/  UISETP.NE.AND UP0, UPT, UR5, 0x2, UPT ;  /* 0x000000020500788c */ /* 0x000fd2000bf05270 */
[----:B------:R-:W-:Y:S05]  /*1f50*/  BRA.U UP0, `(.L_x_36) ;  /* 0x0000000100047547 */ /* 0x000fea000b800000 */
[----:B------:R-:W-:Y:S05]  /*1f60*/  BPT.TRAP 0x1 ;  /* 0x000000040000795c */ /* 0x000fea0000300000 */
.L_x_36:
[----:B------:R-:W-:Y:S04]  /*1f70*/  BSSY.RECONVERGENT B0, `(.L_x_37) ;  /* 0x0000003000007945 */ /* 0x000fe80003800200 */
[----:B------:R-:W-:Y:S05]  /*1f80*/  @P2 BRA `(.L_x_38) ;  /* 0x0000000000042947 */ /* 0x000fea0003800000 */
[----:B------:R-:W-:Y:S05]  /*1f90*/  BPT.TRAP 0x1 ;  /* 0x000000040000795c */ /* 0x000fea0000300000 */
.L_x_38:
[----:B------:R-:W-:Y:S05]  /*1fa0*/  BSYNC.RECONVERGENT B0 ;  /* 0x0000000000007941 */ /* 0x000fea0003800200 */
.L_x_37:
[----:B------:R-:W-:Y:S02]  /*1fb0*/  UIADD3 UR5, UPT, UPT, UR4, 0x1, URZ ;  /* 0x0000000104057890 */ /* 0x000fe4000fffe0ff */
[----:B------:R-:W-:Y:S02]  /*1fc0*/  UIADD3 UR14, UP1, UPT, UR28, 0x80, URZ ;  /* 0x000000801c0e7890 */ /* 0x000fe4000ff3e0ff */
[----:B------:R-:W-:Y:S02]  /*1fd0*/  UISETP.NE.AND UP0, UPT, UR5, 0xc, UPT ;  /* 0x0000000c0500788c */ /* 0x000fe4000bf05270 */
[----:B------:R-:W-:Y:S02]  /*1fe0*/  USHF.L.U32 UR18, UR13, 0x5, URZ ;  /* 0x000000050d127899 */ /* 0x000fe400080006ff */
[----:B------:R-:W-:Y:S02]  /*1ff0*/  USEL UR8, URZ, 0x1, UP0 ;  /* 0x00000001ff087887 */ /* 0x000fe40008000000 */
[----:B------:R-:W-:-:S02]  /*2000*/  USEL UR5, UR5, URZ, UP0 ;  /* 0x000000ff05057287 */ /* 0x000fc40008000000 */
[----:B------:R-:W-:Y:S02]  /*2010*/  UIADD3 UR22, UP0, UPT, UR28, 0x180, URZ ;  /* 0x000001801c167890 */ /* 0x000fe4000ff1e0ff */
[----:B------:R-:W-:Y:S01]  /*2020*/  LOP3.LUT R12, R12, UR8, RZ, 0x3c, !PT ;  /* 0x000000080c0c7c12 */ /* 0x000fe2000f8e3cff */
[----:B------:R-:W-:Y:S02]  /*2030*/  USHF.L.U32 UR8, UR4, 0xd, URZ ;  /* 0x0000000d04087899 */ /* 0x000fe400080006ff */
[----:B------:R-:W-:Y:S01]  /*2040*/  ULEA UR7, UR5, UR6, 0x3 ;  /* 0x0000000605077291 */ /* 0x000fe2000f8e18ff */
[----:B-1----:R-:W-:Y:S01]  /*2050*/  SHF.L.U32 R0, R12, 0x1f, RZ ;  /* 0x0000001f0c007819 */ /* 0x002fe200000006ff */
[----:B------:R-:W-:Y:S02]  /*2060*/  ULEA UR16, UR21, UR8, 0x1 ;  /* 0x0000000815107291 */ /* 0x000fe4000f8e08ff */
[----:B------:R-:W-:Y:S02]  /*2070*/  UIADD3.X UR15, UPT, UPT, URZ, UR29, URZ, UP1, !UPT ;  /* 0x0000001dff0f7290 */ /* 0x000fe40008ffe4ff */
[----:B------:R-:W-:-:S02]  /*2080*/  UIADD3 UR16, UPT, UPT, UR6, 0x8400, UR16 ;  /* 0x0000840006107890 */ /* 0x000fc4000fffe010 */
[----:B------:R-:W-:Y:S01]  /*2090*/  UIADD3 UR8, UPT, UPT, UR6, 0x20400, UR8 ;  /* 0x0002040006087890 */ /* 0x000fe2000fffe008 */
[----:B------:R3:W4:Y:S01]  /*20a0*/  SYNCS.PHASECHK.TRANS64.TRYWAIT P0, [UR7+0x60], R0 ;  /* 0x00006000ff0075a7 */ /* 0x0007220008001107 */
[----:B------:R-:W-:Y:S01]  /*20b0*/  UIADD3.X UR23, UPT, UPT, URZ, UR29, URZ, UP0, !UPT ;  /* 0x0000001dff177290 */ /* 0x000fe200087fe4ff */
[----:B------:R-:W-:Y:S01]  /*20c0*/  UMOV UR4, 0xf0000 ;  /* 0x000f000000047882 */ /* 0x000fe20000000000 */
[----:B------:R-:W-:Y:S01]  /*20d0*/  UMOV UR30, 0x0 ;  /* 0x00000000001e7882 */ /* 0x000fe20000000000 */
[----:B------:R-:W-:Y:S01]  /*20e0*/  UMOV UR31, 0x10000000 ;  /* 0x10000000001f7882 */ /* 0x000fe20000000000 */
[----:B------:R-:W-:Y:S01]  /*20f0*/  UMOV UR19, UR35 ;  /* 0x0000002300137c82 */ /* 0x000fe20008000000 */
[----:B------:R-:W-:Y:S01]  /*2100*/  UMOV UR20, UR36 ;  /* 0x0000002400147c82 */ /* 0x000fe20008000000 */
[----:B------:R-:W-:Y:S01]  /*2110*/  UMOV UR12, UR36 ;  /* 0x00000024000c7c82 */ /* 0x000fe20008000000 */
[----:B------:R-:W-:Y:S01]  /*2120*/  UMOV UR9, UR17 ;  /* 0x0000001100097c82 */ /* 0x000fe20008000000 */
[----:B------:R-:W-:Y:S01]  /*2130*/  UMOV UR10, UR18 ;  /* 0x00000012000a7c82 */ /* 0x000fe20008000000 */
[----:B------:R1:W-:Y:S01]  /*2140*/  UTMALDG.3D.MULTICAST [UR16], [UR14], UR4, desc[UR30] ;  /* 0x00001e100e0073b4 */ /* 0x0003e20008011804 */
[----:B------:R-:W-:-:S04]  /*2150*/  UIADD3 UR13, UPT, UPT, UR13, 0x1, URZ ;  /* 0x000000010d0d7890 */ /* 0x000fc8000fffe0ff */
[----:B------:R-:W-:Y:S01]  /*2160*/  UISETP.NE.AND UP0, UPT, UR13, UR26, UPT ;  /* 0x0000001a0d00728c */ /* 0x000fe2000bf05270 */
[----:B------:R3:W-:Y:S01]  /*2170*/  UTMALDG.3D [UR8], [UR22], desc[UR30] ;  /* 0x00001e08160075b4 */ /* 0x0007e20008011000 */
[----:B-1----:R-:W-:-:S07]  /*2180*/  UMOV UR4, UR5 ;  /* 0x0000000500047c82 */ /* 0x002fce0008000000 */
[----:B---3--:R-:W-:Y:S05]  /*2190*/  BRA.U UP0, `(.L_x_39) ;  /* 0xfffffffd00487547 */ /* 0x008fea000b83ffff */
.L_x_33:
[C---:B------:R-:W-:Y:S01]  /*21a0*/  LEA R3, R11.reuse, UR6, 0x3 ;  /* 0x000000060b037c11 */ /* 0x040fe2000f8e18ff */
[----:B------:R-:W-:Y:S01]  /*21b0*/  NOP ;  /* 0x0000000000007918 */ /* 0x000fe20000000000 */
[----:B-1----:R-:W-:Y:S02]  /*21c0*/  SHF.L.U32 R0, R10, 0x1f, RZ ;  /* 0x0000001f0a007819 */ /* 0x002fe400000006ff */
[----:B------:R-:W-:Y:S02]  /*21d0*/  LEA R5, R11, UR6, 0x4 ;  /* 0x000000060b057c11 */ /* 0x000fe4000f8e20ff */
[----:B--2-4-:R-:W1:Y:S02]  /*21e0*/  SYNCS.PHASECHK.TRANS64.TRYWAIT P0, [R3+URZ+0x110], R0 ;  /* 0x00011000030075a7 */ /* 0x014e6400080011ff */
[----:B-1----:R-:W-:Y:S05]  /*21f0*/  @!P0 BRA `(.L_x_40) ;  /* 0x00000078000c8947 */ /* 0x002fea0003800000 */
.L_x_150:
[----:B------:R-:W2:Y:S01]  /*2200*/  LDS.128 R4, [R5+0x1a0] ;  /* 0x0001a00005047984 */ /* 0x000ea20000000c00 */
[----:B------:R-:W-:Y:S01]  /*2210*/  UISETP.GE.AND UP0, UPT, UR42, 0x1, UPT ;  /* 0x000000012a00788c */ /* 0x000fe2000bf06270 */
[----:B------:R-:W-:Y:S01]  /*2220*/  @!PT LDS RZ, [RZ] ;  /* 0x00000000fffff984 */ /* 0x000fe20000000800 */
[----:B------:R-:W-:Y:S01]  /*2230*/  @!PT LDS RZ, [RZ] ;  /* 0x00000000fffff984 */ /* 0x000fe20000000800 */
[----:B------:R-:W-:Y:S01]  /*2240*/  @!PT LDS RZ, [RZ] ;  /* 0x00000000fffff984 */ /* 0x000fe20000000800 */
[----:B------:R-:W-:Y:S01]  /*2250*/  @!PT LDS RZ, [RZ] ;  /* 0x00000000fffff984 */ /* 0x000fe20000000800 */
[----:B------:R3:W-:Y:S06]  /*2260*/  MEMBAR.ALL.CTA ;  /* 0x0000000000007992 */ /* 0x0007ec0000008000 */
[----:B---3--:R-:W3:Y:S01]  /*2270*/  FENCE.VIEW.ASYNC.S ;  /* 0x00000000000073c6 */ /* 0x008ee20000000000 */
[----:B--2---:R-:W-:-:S13]  /*2280*/  LOP3.LUT P0, RZ, R6, 0x1, RZ, 0xc0, !PT ;  /* 0x0000000106ff7812 */ /* 0x004fda000780c0ff */
[----:B---3--:R-:W-:Y:S01]  /*2290*/  VOTEU.ANY UP1, P0 ;  /* 0x0000000000ff7886 */ /* 0x008fe20000020100 */
[----:B------:R-:W-:-:S13]  /*22a0*/  PLOP3.LUT P0, PT, PT, PT, UP1, 0x80, 0x8 ;  /* 0x000000000008781c */ /* 0x000fda0003f0f018 */
[----:B-1----:R-:W-:Y:S02]  /*22b0*/  @P0 LOP3.LUT R0, R5, 0xffff, RZ, 0xc0, !PT ;  /* 0x0000ffff05000812 */ /* 0x002fe400078ec0ff */
[----:B------:R-:W-:Y:S02]  /*22c0*/  @P0 MOV R2, R4 ;  /* 0x0000000400020202 */ /* 0x000fe40000000f00 */
[----:B------:R-:W-:Y:S01]  /*22d0*/  @P0 R2UR UR7, R0 ;  /* 0x00000000000702ca */ /* 0x000fe200000e0000 */
[----:B------:R-:W-:Y:S01]  /*22e0*/  VIADD R0, R3, 0x120 ;  /* 0x0000012003007836 */ /* 0x000fe20000000000 */
[----:B------:R-:W-:Y:S02]  /*22f0*/  @P0 SHF.R.U32.HI R4, RZ, 0x10, R5 ;  /* 0x00000010ff040819 */ /* 0x000fe40000011605 */
[----:B------:R-:W-:Y:S02]  /*2300*/  @P0 R2UR UR8, R2 ;  /* 0x00000000020802ca */ /* 0x000fe400000e0000 */
[----:B------:R-:W-:-:S02]  /*2310*/  PRMT R0, RZ, 0x654, R0 ;  /* 0x00000654ff007816 */ /* 0x000fc40000000000 */
[----:B------:R-:W-:Y:S02]  /*2320*/  @P0 R2UR UR4, R4 ;  /* 0x00000000040402ca */ /* 0x000fe400000e0000 */
[----:B------:R1:W-:Y:S03]  /*2330*/  SYNCS.ARRIVE.TRANS64.RED.A1T0 RZ, [R0+URZ], RZ ;  /* 0x000000ff00ff79a7 */ /* 0x0003e600081004ff */
[----:B------:R-:W-:-:S04]  /*2340*/  @UP1 UMOV UR27, UR7 ;  /* 0x00000007001b1c82 */ /* 0x000fc80008000000 */
[----:B------:R-:W-:-:S04]  /*2350*/  @UP1 UMOV UR37, UR8 ;  /* 0x0000000800251c82 */ /* 0x000fc80008000000 */
[----:B------:R-:W-:Y:S01]  /*2360*/  @UP1 UMOV UR36, UR4 ;  /* 0x0000000400241c82 */ /* 0x000fe20008000000 */
[----:B------:R-:W-:Y:S05]  /*2370*/  BRA.U !UP0, `(.L_x_41) ;  /* 0x0000000108d47547 */ /* 0x000fea000b800000 */
[----:B------:R-:W2:Y:S01]  /*2380*/  LDCU.128 UR12, c[0x0][0xb10] ;  /* 0x00016200ff0c77ac */ /* 0x000ea20008000c00 */
[----:B------:R-:W3:Y:S01]  /*2390*/  LDCU UR26, c[0x0][0xb20] ;  /* 0x00016400ff1a77ac */ /* 0x000ee20008000800 */
[----:B------:R-:W4:Y:S01]  /*23a0*/  LDCU UR20, c[0x0][0xb0c] ;  /* 0x00016180ff1477ac */ /* 0x000f220008000800 */
[----:B------:R-:W1:Y:S01]  /*23b0*/  LDCU.64 UR10, c[0x0][0xb28] ;  /* 0x00016500ff0a77ac */ /* 0x000e620008000a00 */
[----:B------:R-:W-:Y:S02]  /*23c0*/  UISETP.NE.AND UP3, UPT, UR42, 0x1, UPT ;  /* 0x000000012a00788c */ /* 0x000fe4000bf65270 */
[----:B--2---:R-:W-:Y:S02]  /*23d0*/  UIMAD.WIDE.U32 UR16, UR38, UR15, URZ ;  /* 0x0000000f261072a5 */ /* 0x004fe4000f8e00ff */
[----:B------:R-:W-:Y:S02]  /*23e0*/  UIMAD.WIDE.U32 UR8, UR39, UR12, URZ ;  /* 0x0000000c270872a5 */ /* 0x000fe4000f8e00ff */
[----:B------:R-:W-:-:S02]  /*23f0*/  UISETP.NE.AND UP0, UPT, UR14, 0x1, UPT ;  /* 0x000000010e00788c */ /* 0x000fc4000bf05270 */
[----:B------:R-:W-:Y:S01]  /*2400*/  UIMAD.WIDE.U32 UR22, UR27, UR15, URZ ;  /* 0x0000000f1b1672a5 */ /* 0x000fe2000f8e00ff */
[----:B------:R-:W-:Y:S02]  /*2410*/  UMOV UR16, UR17 ;  /* 0x0000001100107c82 */ /* 0x000fe40008000000 */
[----:B------:R-:W-:Y:S01]  /*2420*/  UMOV UR8, UR9 ;  /* 0x0000000900087c82 */ /* 0x000fe20008000000 */
[----:B---3--:R-:W-:Y:S02]  /*2430*/  USHF.R.U32.HI UR16, URZ, UR26, UR16 ;  /* 0x0000001aff107299 */ /* 0x008fe40008011610 */
[----:B----4-:R-:W-:Y:S02]  /*2440*/  UISETP.NE.AND UP2, UPT, UR20, 0x1, UPT ;  /* 0x000000011400788c */ /* 0x010fe4000bf45270 */
[----:B------:R-:W-:Y:S02]  /*2450*/  USHF.R.U32.HI UR8, URZ, UR13, UR8 ;  /* 0x0000000dff087299 */ /* 0x000fe40008011608 */
[----:B------:R-:W-:-:S02]  /*2460*/  USEL UR7, UR38, UR16, !UP0 ;  /* 0x0000001026077287 */ /* 0x000fc4000c000000 */
[----:B------:R-:W-:Y:S02]  /*2470*/  USEL UR8, UR39, UR8, !UP2 ;  /* 0x0000000827087287 */ /* 0x000fe4000d000000 */
[----:B-1----:R-:W-:Y:S01]  /*2480*/  UIMAD.WIDE.U32 UR16, UR7, UR10, URZ ;  /* 0x0000000a071072a5 */ /* 0x002fe2000f8e00ff */
[----:B------:R-:W-:Y:S01]  /*2490*/  UMOV UR4, UR23 ;  /* 0x0000001700047c82 */ /* 0x000fe20008000000 */
[----:B------:R-:W-:Y:S02]  /*24a0*/  UIMAD.WIDE.U32 UR18, UR37, UR12, URZ ;  /* 0x0000000c251272a5 */ /* 0x000fe4000f8e00ff */
[----:B------:R-:W-:-:S03]  /*24b0*/  UIMAD.WIDE.U32 UR22, UR8, UR10, URZ ;  /* 0x0000000a081672a5 */ /* 0x000fc6000f8e00ff */
[----:B------:R-:W-:Y:S01]  /*24c0*/  UMOV UR16, UR17 ;  /* 0x0000001100107c82 */ /* 0x000fe20008000000 */
[----:B------:R-:W-:Y:S02]  /*24d0*/  USHF.R.U32.HI UR4, URZ, UR26, UR4 ;  /* 0x0000001aff047299 */ /* 0x000fe40008011604 */
[----:B------:R-:W-:Y:S01]  /*24e0*/  @UP3 USHF.R.U32.HI UR7, URZ, UR11, UR16 ;  /* 0x0000000bff073299 */ /* 0x000fe20008011610 */
[----:B------:R-:W-:Y:S01]  /*24f0*/  UMOV UR18, UR19 ;  /* 0x0000001300127c82 */ /* 0x000fe20008000000 */
[----:B------:R-:W-:Y:S01]  /*2500*/  UMOV UR22, UR23 ;  /* 0x0000001700167c82 */ /* 0x000fe20008000000 */
[----:B------:R-:W-:Y:S02]  /*2510*/  USHF.R.U32.HI UR13, URZ, UR13, UR18 ;  /* 0x0000000dff0d7299 */ /* 0x000fe40008011612 */
[----:B------:R-:W-:Y:S02]  /*2520*/  USEL UR4, UR27, UR4, !UP0 ;  /* 0x000000041b047287 */ /* 0x000fe4000c000000 */
[----:B------:R-:W-:-:S02]  /*2530*/  @UP3 USHF.R.U32.HI UR8, URZ, UR11, UR22 ;  /* 0x0000000bff083299 */ /* 0x000fc40008011616 */
[----:B------:R-:W-:Y:S02]  /*2540*/  UIMAD UR9, UR42, UR7, URZ ;  /* 0x000000072a0972a4 */ /* 0x000fe4000f8e02ff */
[----:B------:R-:W-:Y:S02]  /*2550*/  USEL UR7, UR37, UR13, !UP2 ;  /* 0x0000000d25077287 */ /* 0x000fe4000d000000 */
[----:B------:R-:W-:Y:S02]  /*2560*/  UIMAD UR12, UR42, UR8, URZ ;  /* 0x000000082a0c72a4 */ /* 0x000fe4000f8e02ff */
[----:B------:R-:W-:Y:S02]  /*2570*/  UISETP.GE.AND UP0, UPT, UR4, UR9, UPT ;  /* 0x000000090400728c */ /* 0x000fe4000bf06270 */
[----:B------:R-:W-:Y:S02]  /*2580*/  UIMAD.WIDE.U32 UR16, UR4, UR10, URZ ;  /* 0x0000000a041072a5 */ /* 0x000fe4000f8e00ff */
[----:B------:R-:W-:-:S02]  /*2590*/  UISETP.GE.OR UP0, UPT, UR7, UR12, UP0 ;  /* 0x0000000c0700728c */ /* 0x000fc40008706670 */
        /* <DEDUP_REMOVED lines=19> */
.L_x_41:
[----:B------:R-:W2:Y:S02]  /*26d0*/  LDCU UR4, c[0x0][0xb30] ;  /* 0x00016600ff0477ac */ /* 0x000ea40008000800 */
[----:B--2---:R-:W-:-:S09]  /*26e0*/  UISETP.NE.AND UP0, UPT, UR4, 0x1, UPT ;  /* 0x000000010400788c */ /* 0x004fd2000bf05270 */
[----:B------:R-:W-:Y:S05]  /*26f0*/  BRA.U UP0, `(.L_x_42) ;  /* 0x0000000100447547 */ /* 0x000fea000b800000 */
[----:B------:R-:W2:Y:S01]  /*2700*/  LDCU.128 UR12, c[0x0][0xb10] ;  /* 0x00016200ff0c77ac */ /* 0x000ea20008000c00 */
[----:B------:R-:W3:Y:S01]  /*2710*/  LDCU UR16, c[0x0][0xb0c] ;  /* 0x00016180ff1077ac */ /* 0x000ee20008000800 */
[----:B------:R-:W4:Y:S01]  /*2720*/  LDCU UR17, c[0x0][0xb20] ;  /* 0x00016400ff1177ac */ /* 0x000f220008000800 */
[----:B--2---:R-:W-:Y:S02]  /*2730*/  UIMAD.WIDE.U32 UR10, UR37, UR12, URZ ;  /* 0x0000000c250a72a5 */ /* 0x004fe4000f8e00ff */
[----:B------:R-:W-:Y:S02]  /*2740*/  UIMAD.WIDE.U32 UR8, UR27, UR15, URZ ;  /* 0x0000000f1b0872a5 */ /* 0x000fe4000f8e00ff */
[----:B---3--:R-:W-:Y:S02]  /*2750*/  UISETP.NE.AND UP2, UPT, UR16, 0x1, UPT ;  /* 0x000000011000788c */ /* 0x008fe4000bf45270 */
[----:B------:R-:W-:Y:S01]  /*2760*/  UISETP.NE.AND UP0, UPT, UR14, 0x1, UPT ;  /* 0x000000010e00788c */ /* 0x000fe2000bf05270 */
[----:B------:R-:W-:-:S02]  /*2770*/  UMOV UR7, UR11 ;  /* 0x0000000b00077c82 */ /* 0x000fc40008000000 */
[----:B------:R-:W-:Y:S01]  /*2780*/  UMOV UR4, UR9 ;  /* 0x0000000900047c82 */ /* 0x000fe20008000000 */
[----:B------:R-:W-:Y:S02]  /*2790*/  USHF.R.U32.HI UR7, URZ, UR13, UR7 ;  /* 0x0000000dff077299 */ /* 0x000fe40008011607 */
[----:B----4-:R-:W-:Y:S02]  /*27a0*/  USHF.R.U32.HI UR4, URZ, UR17, UR4 ;  /* 0x00000011ff047299 */ /* 0x010fe40008011604 */
[----:B------:R-:W-:Y:S02]  /*27b0*/  USEL UR7, UR37, UR7, !UP2 ;  /* 0x0000000725077287 */ /* 0x000fe4000d000000 */
[----:B------:R-:W-:-:S04]  /*27c0*/  USEL UR4, UR27, UR4, !UP0 ;  /* 0x000000041b047287 */ /* 0x000fc8000c000000 */
[----:B------:R-:W-:Y:S02]  /*27d0*/  UIADD3 UR8, UPT, UPT, UR7, -UR4, URZ ;  /* 0x8000000407087290 */ /* 0x000fe4000fffe0ff */
[----:B------:R-:W-:Y:S02]  /*27e0*/  UIADD3 UR4, UPT, UPT, -UR7, UR4, URZ ;  /* 0x0000000407047290 */ /* 0x000fe4000fffe1ff */
[----:B------:R-:W-:Y:S02]  /*27f0*/  UIMAD UR27, UR8, UR14, UR27 ;  /* 0x0000000e081b72a4 */ /* 0x000fe4000f8e021b */
[----:B------:R-:W-:-:S12]  /*2800*/  UIMAD UR37, UR4, UR16, UR37 ;  /* 0x00000010042572a4 */ /* 0x000fd8000f8e0225 */
.L_x_42:
[----:B------:R-:W-:Y:S01]  /*2810*/  VIADD R11, R11, 0x1 ;  /* 0x000000010b0b7836 */ /* 0x000fe20000000000 */
[----:B------:R-:W-:Y:S01]  /*2820*/  R2UR UR4, R82 ;  /* 0x00000000520472ca */ /* 0x000fe200000e0000 */
[----:B------:R-:W-:Y:S01]  /*2830*/  UIADD3 UR20, UPT, UPT, UR27, UR63, URZ ;  /* 0x0000003f1b147290 */ /* 0x000fe2000fffe0ff */
[----:B------:R-:W-:Y:S02]  /*2840*/  PLOP3.LUT P1, PT, PT, PT, PT, 0x80, 0x8 ;  /* 0x000000000008781c */ /* 0x000fe40003f2f070 */
[----:B------:R-:W-:-:S04]  /*2850*/  ISETP.NE.AND P0, PT, R11, 0x2, PT ;  /* 0x000000020b00780c */ /* 0x000fc80003f05270 */
[----:B------:R-:W-:Y:S02]  /*2860*/  SEL R3, RZ, 0x1, P0 ;  /* 0x00000001ff037807 */ /* 0x000fe40000000000 */
[----:B------:R-:W-:Y:S02]  /*2870*/  SEL R11, R11, RZ, P0 ;  /* 0x000000ff0b0b7207 */ /* 0x000fe40000000000 */
[----:B------:R-:W-:Y:S01]  /*2880*/  LOP3.LUT R10, R10, R3, RZ, 0x3c, !PT ;  /* 0x000000030a0a7212 */ /* 0x000fe200078e3cff */
[----:B------:R-:W-:Y:S01]  /*2890*/  UIADD3 UR16, UPT, UPT, UR37, UR4, URZ ;  /* 0x0000000425107290 */ /* 0x000fe2000fffe0ff */
[----:B------:R-:W-:Y:S11]  /*28a0*/  BRA.U UP1, `(.L_x_43) ;  /* 0xfffffff101407547 */ /* 0x000ff6000b83ffff */
[----:B------:R-:W-:Y:S01]  /*28b0*/  UIADD3 UR7, UPT, UPT, UR6, 0x60, URZ ;  /* 0x0000006006077890 */ /* 0x000fe2000fffe0ff */
[----:B------:R-:W-:-:S03]  /*28c0*/  SHF.L.U32 R3, R12, 0x1f, RZ ;  /* 0x0000001f0c037819 */ /* 0x000fc600000006ff */
[----:B------:R-:W-:-:S09]  /*28d0*/  ULEA UR4, UR5, UR7, 0x3 ;  /* 0x0000000705047291 */ /* 0x000fd2000f8e18ff */
[----:B------:R-:W2:Y:S02]  /*28e0*/  SYNCS.PHASECHK.TRANS64.TRYWAIT P0, [UR4], R3 ;  /* 0x00000003ff0075a7 */ /* 0x000ea40008001104 */
[----:B--2---:R-:W-:Y:S05]  /*28f0*/  @!P0 BRA `(.L_x_44) ;  /* 0x0000007000608947 */ /* 0x004fea0003800000 */
.L_x_152:
[----:B------:R-:W-:-:S04]  /*2900*/  UIADD3 UR4, UPT, UPT, UR5, 0x1, URZ ;  /* 0x0000000105047890 */ /* 0x000fc8000fffe0ff */
[----:B------:R-:W-:-:S04]  /*2910*/  UISETP.NE.AND UP0, UPT, UR4, 0xc, UPT ;  /* 0x0000000c0400788c */ /* 0x000fc8000bf05270 */
[----:B------:R-:W-:Y:S02]  /*2920*/  USEL UR6, URZ, 0x1, UP0 ;  /* 0x00000001ff067887 */ /* 0x000fe40008000000 */
[----:B------:R-:W-:-:S04]  /*2930*/  USEL UR4, UR4, URZ, UP0 ;  /* 0x000000ff04047287 */ /* 0x000fc80008000000 */
[----:B------:R-:W-:Y:S01]  /*2940*/  ULEA UR5, UR4, UR7, 0x3 ;  /* 0x0000000704057291 */ /* 0x000fe2000f8e18ff */
[----:B------:R-:W-:-:S04]  /*2950*/  LOP3.LUT R2, R12, UR6, RZ, 0x3c, !PT ;  /* 0x000000060c027c12 */ /* 0x000fc8000f8e3cff */
[----:B-1----:R-:W-:-:S04]  /*2960*/  SHF.L.U32 R3, R2, 0x1f, RZ ;  /* 0x0000001f02037819 */ /* 0x002fc800000006ff */
[----:B------:R-:W1:Y:S02]  /*2970*/  SYNCS.PHASECHK.TRANS64.TRYWAIT P0, [UR5], R3 ;  /* 0x00000003ff0075a7 */ /* 0x000e640008001105 */
[----:B-1----:R-:W-:Y:S05]  /*2980*/  @!P0 BRA `(.L_x_45) ;  /* 0x0000007000548947 */ /* 0x002fea0003800000 */
.L_x_154:
        /* <DEDUP_REMOVED lines=9> */
.L_x_156:
        /* <DEDUP_REMOVED lines=9> */
.L_x_158:
        /* <DEDUP_REMOVED lines=9> */
.L_x_160:
        /* <DEDUP_REMOVED lines=9> */
.L_x_162:
        /* <DEDUP_REMOVED lines=9> */
.L_x_164:
        /* <DEDUP_REMOVED lines=9> */
.L_x_166:
        /* <DEDUP_REMOVED lines=9> */
.L_x_168:
        /* <DEDUP_REMOVED lines=9> */
.L_x_170:
        /* <DEDUP_REMOVED lines=9> */
.L_x_172:
[----:B------:R-:W-:-:S04]  /*2ea0*/  UIADD3 UR4, UPT, UPT, UR4, 0x1, URZ ;  /* 0x0000000104047890 */ /* 0x000fc8000fffe0ff */
[----:B------:R-:W-:-:S04]  /*2eb0*/  UISETP.NE.AND UP0, UPT, UR4, 0xc, UPT ;  /* 0x0000000c0400788c */ /* 0x000fc8000bf05270 */
[----:B------:R-:W-:Y:S02]  /*2ec0*/  USEL UR5, URZ, 0x1, UP0 ;  /* 0x00000001ff057887 */ /* 0x000fe40008000000 */
[----:B------:R-:W-:-:S04]  /*2ed0*/  USEL UR4, UR4, URZ, UP0 ;  /* 0x000000ff04047287 */ /* 0x000fc80008000000 */
[----:B------:R-:W-:Y:S01]  /*2ee0*/  ULEA UR4, UR4, UR7, 0x3 ;  /* 0x0000000704047291 */ /* 0x000fe2000f8e18ff */
[----:B-1----:R-:W-:-:S04]  /*2ef0*/  LOP3.LUT R3, R2, UR5, RZ, 0x3c, !PT ;  /* 0x0000000502037c12 */ /* 0x002fc8000f8e3cff */
[----:B------:R-:W-:Y:S01]  /*2f00*/  SHF.L.U32 R3, R3, 0x1f, RZ ;  /* 0x0000001f03037819 */ /* 0x000fe200000006ff */
[----:B------:R-:W-:-:S07]  /*2f10*/  IMAD.U32 R0, RZ, RZ, UR4 ;  /* 0x00000004ff007e24 */ /* 0x000fce000f8e00ff */
.L_x_55:
[----:B-1----:R1:W2:Y:S02]  /*2f20*/  SYNCS.PHASECHK.TRANS64.TRYWAIT P0, [R0+URZ], R3 ;  /* 0x00000003000075a7 */ /* 0x0022a400080011ff */
[----:B--2---:R-:W-:Y:S05]  /*2f30*/  @!P0 NANOSLEEP.SYNCS 0x989680 ;  /* 0x009896800000895d */ /* 0x004fea0003900000 */
[----:B------:R-:W2:Y:S02]  /*2f40*/  @!P0 SYNCS.PHASECHK.TRANS64 P0, [R0+URZ], R3 ;  /* 0x00000003000085a7 */ /* 0x000ea400080010ff */
[----:B--2---:R-:W-:Y:S05]  /*2f50*/  @P0 EXIT ;  /* 0x000000000000094d */ /* 0x004fea0003800000 */
[----:B------:R-:W-:Y:S05]  /*2f60*/  BRA `(.L_x_55) ;  /* 0xfffffffc00ec7947 */ /* 0x000fea000383ffff */
.L_x_23:
[----:B------:R-:W-:-:S04]  /*2f70*/  UISETP.NE.AND UP0, UPT, UR47, URZ, UPT ;  /* 0x000000ff2f00728c */ /* 0x000fc8000bf05270 */
[----:B------:R-:W-:-:S09]  /*2f80*/  UISETP.NE.OR UP0, UPT, UR17, 0x1, UP0 ;  /* 0x000000011100788c */ /* 0x000fd20008705670 */
[----:B------:R-:W-:Y:S05]  /*2f90*/  BRA.U UP0, `(.L_x_56) ;  /* 0x0000000500487547 */ /* 0x000fea000b800000 */
[----:B------:R-:W-:Y:S01]  /*2fa0*/  ISETP.GE.U32.AND P2, PT, R0, 0x4, PT ;  /* 0x000000040000780c */ /* 0x000fe20003f46070 */
[----:B------:R-:W-:Y:S01]  /*2fb0*/  IMAD.MOV.U32 R12, RZ, RZ, 0x1 ;  /* 0x00000001ff0c7424 */ /* 0x000fe200078e00ff */
[----:B------:R-:W-:Y:S02]  /*2fc0*/  CS2R R10, SRZ ;  /* 0x00000000000a7805 */ /* 0x000fe4000001ff00 */
[----:B------:R-:W-:Y:S01]  /*2fd0*/  CS2R R8, SRZ ;  /* 0x0000000000087805 */ /* 0x000fe2000001ff00 */
[----:B------:R-:W-:Y:S01]  /*2fe0*/  UMOV UR6, 0x400 ;  /* 0x0000040000067882 */ /* 0x000fe20000000000 */
[----:B------:R-:W-:Y:S01]  /*2ff0*/  UMOV UR5, URZ ;  /* 0x000000ff00057c82 */ /* 0x000fe20008000000 */
[----:B------:R-:W-:-:S12]  /*3000*/  ULEA UR6, UR47, UR6, 0x18 ;  /* 0x000000062f067291 */ /* 0x000fd8000f8ec0ff */
.L_x_60:
[----:B------:R-:W-:Y:S02]  /*3010*/  LEA R2, R8, UR6, 0x3 ;  /* 0x0000000608027c11 */ /* 0x000fe4000f8e18ff */
[----:B------:R-:W-:-:S03]  /*3020*/  SHF.L.U32 R5, R9, 0x1f, RZ ;  /* 0x0000001f09057819 */ /* 0x000fc600000006ff */
[----:B------:R-:W-:Y:S01]  /*3030*/  VIADD R4, R2, 0x180 ;  /* 0x0000018002047836 */ /* 0x000fe20000000000 */
[----:B------:R-:W1:Y:S02]  /*3040*/  SYNCS.PHASECHK.TRANS64.TRYWAIT P0, [R2+URZ+0x170], R5 ;  /* 0x00017005020075a7 */ /* 0x000e6400080011ff */
[----:B-1----:R-:W-:Y:S05]  /*3050*/  @!P0 BRA `(.L_x_57) ;  /* 0x0000006c00908947 */ /* 0x002fea0003800000 */
.L_x_173:
[----:B------:R-:W-:Y:S01]  /*3060*/  ULEA UR4, UR5, UR6, 0x3 ;  /* 0x0000000605047291 */ /* 0x000fe2000f8e18ff */
[----:B------:R-:W-:Y:S02]  /*3070*/  PRMT R4, RZ, 0x654, R4 ;  /* 0x00000654ff047816 */ /* 0x000fe40000000004 */
[----:B-1----:R-:W-:Y:S01]  /*3080*/  SHF.L.U32 R5, R12, 0x1f, RZ ;  /* 0x0000001f0c057819 */ /* 0x002fe200000006ff */
[----:B------:R-:W-:Y:S01]  /*3090*/  UIADD3 UR7, UPT, UPT, UR4, 0x110, URZ ;  /* 0x0000011004077890 */ /* 0x000fe2000fffe0ff */
[----:B------:R1:W-:Y:S05]  /*30a0*/  SYNCS.ARRIVE.TRANS64.RED.A1T0 RZ, [R4+URZ], RZ ;  /* 0x000000ff04ff79a7 */ /* 0x0003ea00081004ff */
[----:B------:R-:W-:Y:S01]  /*30b0*/  IMAD.U32 R7, RZ, RZ, UR7 ;  /* 0x00000007ff077e24 */ /* 0x000fe2000f8e00ff */
[----:B------:R-:W2:Y:S04]  /*30c0*/  SYNCS.PHASECHK.TRANS64.TRYWAIT P0, [UR4+0x120], R5 ;  /* 0x00012005ff0075a7 */ /* 0x000ea80008001104 */
[----:B------:R-:W-:Y:S01]  /*30d0*/  PRMT R6, R0, 0x654, R7 ;  /* 0x0000065400067816 */ /* 0x000fe20000000007 */
[----:B-1----:R-:W-:Y:S01]  /*30e0*/  @!P2 IMAD.MOV.U32 R4, RZ, RZ, 0x10 ;  /* 0x00000010ff04a424 */ /* 0x002fe200078e00ff */
[----:B--2---:R-:W-:Y:S06]  /*30f0*/  @!P0 BRA `(.L_x_58) ;  /* 0x0000006c007c8947 */ /* 0x004fec0003800000 */
.L_x_175:
[----:B------:R-:W-:Y:S01]  /*3100*/  ULEA UR8, UR5, UR6, 0x4 ;  /* 0x0000000605087291 */ /* 0x000fe2000f8e20ff */
[----:B------:R-:W-:Y:S01]  /*3110*/  SEL R3, R6, R3, !P2 ;  /* 0x0000000306037207 */ /* 0x000fe20005000000 */
[----:B------:R-:W-:Y:S01]  /*3120*/  UIADD3 UR9, UPT, UPT, UR4, 0x110, URZ ;  /* 0x0000011004097890 */ /* 0x000fe2000fffe0ff */
[----:B-1----:R-:W-:Y:S01]  /*3130*/  LEA R2, R11, UR6, 0x3 ;  /* 0x000000060b027c11 */ /* 0x002fe2000f8e18ff */
[----:B------:R-:W-:Y:S01]  /*3140*/  UIADD3 UR8, UPT, UPT, UR8, 0x1a0, URZ ;  /* 0x000001a008087890 */ /* 0x000fe2000fffe0ff */
[----:B------:R-:W-:Y:S01]  /*3150*/  SHF.L.U32 R5, R10, 0x1f, RZ ;  /* 0x0000001f0a057819 */ /* 0x000fe200000006ff */
[----:B------:R1:W-:Y:S01]  /*3160*/  @!P2 SYNCS.ARRIVE.TRANS64.RED RZ, [R3+URZ], R4 ;  /* 0x0000000403ffa9a7 */ /* 0x0003e200080004ff */
[----:B------:R-:W-:Y:S01]  /*3170*/  UIADD3 UR4, UPT, UPT, UR5, 0x1, URZ ;  /* 0x0000000105047890 */ /* 0x000fe2000fffe0ff */
[----:B------:R-:W-:-:S03]  /*3180*/  VIADD R8, R8, 0x1 ;  /* 0x0000000108087836 */ /* 0x000fc60000000000 */
[----:B------:R-:W-:Y:S02]  /*3190*/  UISETP.NE.AND UP0, UPT, UR4, 0x2, UPT ;  /* 0x000000020400788c */ /* 0x000fe4000bf05270 */
[----:B------:R-:W-:Y:S06]  /*31a0*/  UGETNEXTWORKID.BROADCAST [UR8], [UR9] ;  /* 0x00000000080073ca */ /* 0x000fec0008000100 */
[----:B------:R-:W-:Y:S01]  /*31b0*/  USEL UR7, URZ, 0x1, UP0 ;  /* 0x00000001ff077887 */ /* 0x000fe20008000000 */
[----:B------:R-:W-:Y:S01]  /*31c0*/  ISETP.NE.AND P0, PT, R8, 0x2, PT ;  /* 0x000000020800780c */ /* 0x000fe20003f05270 */
[----:B------:R-:W-:Y:S01]  /*31d0*/  USEL UR5, UR4, URZ, UP0 ;  /* 0x000000ff04057287 */ /* 0x000fe20008000000 */
[----:B------:R-:W2:Y:S03]  /*31e0*/  SYNCS.PHASECHK.TRANS64.TRYWAIT P1, [R2+URZ+0x110], R5 ;  /* 0x00011005020075a7 */ /* 0x000ea600080211ff */
[----:B------:R-:W-:Y:S01]  /*31f0*/  LOP3.LUT R12, R12, UR7, RZ, 0x3c, !PT ;  /* 0x000000070c0c7c12 */ /* 0x000fe2000f8e3cff */
[----:B-12---:R-:W-:Y:S07]  /*3200*/  @!P1 BRA `(.L_x_59) ;  /* 0x0000006c00509947 */ /* 0x006fee0003800000 */
.L_x_176:
[C---:B------:R-:W-:Y:S01]  /*3210*/  LEA R4, R11.reuse, UR6, 0x4 ;  /* 0x000000060b047c11 */ /* 0x040fe2000f8e20ff */
[----:B-1----:R-:W-:Y:S01]  /*3220*/  VIADD R2, R2, 0x120 ;  /* 0x0000012002027836 */ /* 0x002fe20000000000 */
[----:B------:R-:W-:Y:S01]  /*3230*/  SEL R8, R8, RZ, P0 ;  /* 0x000000ff08087207 */ /* 0x000fe20000000000 */
[----:B------:R-:W-:-:S03]  /*3240*/  VIADD R11, R11, 0x1 ;  /* 0x000000010b0b7836 */ /* 0x000fc60000000000 */
[----:B------:R-:W1:Y:S01]  /*3250*/  LDS.128 R4, [R4+0x1a0] ;  /* 0x0001a00004047984 */ /* 0x000e620000000c00 */
[----:B------:R-:W-:Y:S02]  /*3260*/  PRMT R2, RZ, 0x654, R2 ;  /* 0x00000654ff027816 */ /* 0x000fe40000000002 */
[C---:B------:R-:W-:Y:S01]  /*3270*/  ISETP.NE.AND P1, PT, R11.reuse, 0x2, PT ;  /* 0x000000020b00780c */ /* 0x040fe20003f25270 */
[----:B------:R-:W-:Y:S01]  /*3280*/  @!PT LDS RZ, [RZ] ;  /* 0x00000000fffff984 */ /* 0x000fe20000000800 */
[----:B------:R-:W-:Y:S01]  /*3290*/  @!PT LDS RZ, [RZ] ;  /* 0x00000000fffff984 */ /* 0x000fe20000000800 */
[----:B------:R-:W-:Y:S01]  /*32a0*/  @!PT LDS RZ, [RZ] ;  /* 0x00000000fffff984 */ /* 0x000fe20000000800 */
[----:B------:R-:W-:Y:S01]  /*32b0*/  @!PT LDS RZ, [RZ] ;  /* 0x00000000fffff984 */ /* 0x000fe20000000800 */
[----:B------:R2:W-:Y:S06]  /*32c0*/  MEMBAR.ALL.CTA ;  /* 0x0000000000007992 */ /* 0x0005ec0000008000 */
[----:B--2---:R-:W2:Y:S01]  /*32d0*/  FENCE.VIEW.ASYNC.S ;  /* 0x00000000000073c6 */ /* 0x004ea20000000000 */
[----:B------:R-:W-:Y:S01]  /*32e0*/  SEL R11, R11, RZ, P1 ;  /* 0x000000ff0b0b7207 */ /* 0x000fe20000800000 */
[----:B--2---:R2:W-:Y:S01]  /*32f0*/  SYNCS.ARRIVE.TRANS64.RED.A1T0 RZ, [R2+URZ], RZ ;  /* 0x000000ff02ff79a7 */ /* 0x0045e200081004ff */
[----:B-1----:R-:W-:-:S02]  /*3300*/  LOP3.LUT P3, RZ, R6, 0x1, RZ, 0xc0, !PT ;  /* 0x0000000106ff7812 */ /* 0x002fc4000786c0ff */
[----:B------:R-:W-:-:S04]  /*3310*/  SEL R5, RZ, 0x1, P1 ;  /* 0x00000001ff057807 */ /* 0x000fc80000800000 */
[----:B------:R-:W-:Y:S02]  /*3320*/  LOP3.LUT R10, R10, R5, RZ, 0x3c, !PT ;  /* 0x000000050a0a7212 */ /* 0x000fe400078e3cff */
[----:B--2---:R-:W-:-:S04]  /*3330*/  SEL R2, RZ, 0x1, P0 ;  /* 0x00000001ff027807 */ /* 0x004fc80000000000 */
[----:B------:R-:W-:Y:S01]  /*3340*/  LOP3.LUT R9, R9, R2, RZ, 0x3c, !PT ;  /* 0x0000000209097212 */ /* 0x000fe200078e3cff */
[----:B------:R-:W-:Y:S06]  /*3350*/  @P3 BRA `(.L_x_60) ;  /* 0xfffffffc002c3947 */ /* 0x000fec000383ffff */
[----:B------:R-:W-:Y:S01]  /*3360*/  ULEA UR4, UR5, UR6, 0x3 ;  /* 0x0000000605047291 */ /* 0x000fe2000f8e18ff */
[----:B------:R-:W-:-:S08]  /*3370*/  SHF.L.U32 R3, R12, 0x1f, RZ ;  /* 0x0000001f0c037819 */ /* 0x000fd000000006ff */
[----:B------:R-:W1:Y:S02]  /*3380*/  SYNCS.PHASECHK.TRANS64 P0, [UR4+0x120], R3 ;  /* 0x00012003ff0075a7 */ /* 0x000e640008001004 */
[----:B-1----:R-:W-:Y:S05]  /*3390*/  @P0 BRA `(.L_x_61) ;  /* 0x0000000000080947 */ /* 0x002fea0003800000 */
[----:B------:R-:W1:Y:S02]  /*33a0*/  SYNCS.PHASECHK.TRANS64.TRYWAIT P0, [UR4+0x120], R3 ;  /* 0x00012003ff0075a7 */ /* 0x000e640008001104 */
[----:B-1----:R-:W-:Y:S05]  /*33b0*/  @!P0 BRA `(.L_x_62) ;  /* 0x0000006800f88947 */ /* 0x002fea0003800000 */
.L_x_61:
[----:B------:R-:W-:-:S04]  /*33c0*/  UIADD3 UR7, UPT, UPT, UR5, 0x1, URZ ;  /* 0x0000000105077890 */ /* 0x000fc8000fffe0ff */
[----:B------:R-:W-:-:S04]  /*33d0*/  UISETP.NE.AND UP0, UPT, UR7, 0x2, UPT ;  /* 0x000000020700788c */ /* 0x000fc8000bf05270 */
[----:B------:R-:W-:Y:S02]  /*33e0*/  USEL UR8, URZ, 0x1, UP0 ;  /* 0x00000001ff087887 */ /* 0x000fe40008000000 */
[----:B------:R-:W-:-:S04]  /*33f0*/  USEL UR7, UR7, URZ, UP0 ;  /* 0x000000ff07077287 */ /* 0x000fc80008000000 */
[----:B------:R-:W-:Y:S01]  /*3400*/  ULEA UR7, UR7, UR6, 0x3 ;  /* 0x0000000607077291 */ /* 0x000fe2000f8e18ff */
[----:B-1----:R-:W-:-:S04]  /*3410*/  LOP3.LUT R3, R12, UR8, RZ, 0x3c, !PT ;  /* 0x000000080c037c12 */ /* 0x002fc8000f8e3cff */
[----:B------:R-:W-:-:S04]  /*3420*/  SHF.L.U32 R0, R3, 0x1f, RZ ;  /* 0x0000001f03007819 */ /* 0x000fc800000006ff */
[----:B------:R-:W1:Y:S02]  /*3430*/  SYNCS.PHASECHK.TRANS64 P0, [UR7+0x120], R0 ;  /* 0x00012000ff0075a7 */ /* 0x000e640008001007 */
[----:B-1----:R-:W-:Y:S05]  /*3440*/  @P0 EXIT ;  /* 0x000000000000094d */ /* 0x002fea0003800000 */
[----:B------:R-:W-:Y:S02]  /*3450*/  SHF.L.U32 R3, R3, 0x1f, RZ ;  /* 0x0000001f03037819 */ /* 0x000fe400000006ff */
[----:B------:R-:W-:-:S07]  /*3460*/  MOV R0, UR7 ;  /* 0x0000000700007c02 */ /* 0x000fce0008000f00 */
.L_x_63:
[----:B-1----:R1:W2:Y:S02]  /*3470*/  SYNCS.PHASECHK.TRANS64.TRYWAIT P0, [R0+URZ+0x120], R3 ;  /* 0x00012003000075a7 */ /* 0x0022a400080011ff */
[----:B--2---:R-:W-:Y:S05]  /*3480*/  @!P0 NANOSLEEP.SYNCS 0x989680 ;  /* 0x009896800000895d */ /* 0x004fea0003900000 */
[----:B------:R-:W2:Y:S02]  /*3490*/  @!P0 SYNCS.PHASECHK.TRANS64 P0, [R0+URZ+0x120], R3 ;  /* 0x00012003000085a7 */ /* 0x000ea400080010ff */
[----:B--2---:R-:W-:Y:S05]  /*34a0*/  @P0 EXIT ;  /* 0x000000000000094d */ /* 0x004fea0003800000 */
[----:B------:R-:W-:Y:S05]  /*34b0*/  BRA `(.L_x_63) ;  /* 0xfffffffc00ec7947 */ /* 0x000fea000383ffff */
.L_x_56:
[----:B------:R-:W-:Y:S05]  /*34c0*/  BRA.U UP4, `(.L_x_64) ;  /* 0x0000000d04847547 */ /* 0x000fea000b800000 */
[----:B------:R-:W-:Y:S01]  /*34d0*/  UMOV UR4, 0x40 ;  /* 0x0000004000047882 */ /* 0x000fe20000000000 */
[----:B------:R-:W-:Y:S01]  /*34e0*/  NOP ;  /* 0x0000000000007918 */ /* 0x000fe20000000000 */
[----:B------:R-:W-:Y:S01]  /*34f0*/  ULEA UR5, UR47, UR4, 0x18 ;  /* 0x000000042f057291 */ /* 0x000fe2000f8ec0ff */
[----:B------:R-:W-:Y:S02]  /*3500*/  UMOV UR6, 0x400 ;  /* 0x0000040000067882 */ /* 0x000fe40000000000 */
[----:B------:R-:W-:-:S06]  /*3510*/  ULEA UR6, UR47, UR6, 0x18 ;  /* 0x000000062f067291 */ /* 0x000fcc000f8ec0ff */
[----:B------:R-:W1:Y:S02]  /*3520*/  LDS.U8 R0, [UR5+0x1c] ;  /* 0x00001c05ff007984 */ /* 0x000e640008000000 */
[----:B-1----:R-:W-:-:S13]  /*3530*/  ISETP.NE.AND P0, PT, R0, RZ, PT ;  /* 0x000000ff0000720c */ /* 0x002fda0003f05270 */
[----:B------:R-:W-:Y:S05]  /*3540*/  @P0 BRA `(.L_x_65) ;  /* 0x0000000000580947 */ /* 0x000fea0003800000 */
[----:B------:R-:W-:-:S13]  /*3550*/  ELECT P0, URZ, PT ;  /* 0x0000000000ff782f */ /* 0x000fda0003800000 */
[----:B------:R-:W-:Y:S05]  /*3560*/  @!P0 BRA `(.L_x_66) ;  /* 0x0000000000608947 */ /* 0x000fea0003800000 */
[----:B------:R-:W-:Y:S01]  /*3570*/  UMOV UR4, 0x10 ;  /* 0x0000001000047882 */ /* 0x000fe20000000000 */
[----:B------:R-:W-:Y:S01]  /*3580*/  HFMA2 R0, -RZ, RZ, 0, 5.9604644775390625e-08 ;  /* 0x00000001ff007431 */ /* 0x000fe200000001ff */
[----:B------:R-:W-:-:S03]  /*3590*/  MOV R3, 0xffff ;  /* 0x0000ffff00037802 */ /* 0x000fc60000000f00 */
[----:B------:R-:W-:Y:S04]  /*35a0*/  DEPBAR.LE SB1, 0x36 ;  /* 0x00009d800000791a */ /* 0x000fe80000000000 */
[----:B------:R-:W1:Y:S02]  /*35b0*/  UTCATOMSWS.FIND_AND_SET.ALIGN UP0, UR4, UR4 ;  /* 0x00000004000475e3 */ /* 0x000e640008000800 */
[----:B-1----:R-:W-:Y:S01]  /*35c0*/  MOV R4, UR4 ;  /* 0x0000000400047c02 */ /* 0x002fe20008000f00 */
[----:B------:R-:W-:Y:S06]  /*35d0*/  BRA.U UP0, `(.L_x_67) ;  /* 0x0000000100187547 */ /* 0x000fec000b800000 */
.L_x_68:
[----:B------:R-:W-:Y:S05]  /*35e0*/  NANOSLEEP 0x64 ;  /* 0x000000640000795d */ /* 0x000fea0003800000 */
[----:B------:R-:W-:-:S05]  /*35f0*/  UMOV UR4, 0x10 ;  /* 0x0000001000047882 */ /* 0x000fca0000000000 */
[----:B------:R-:W-:Y:S04]  /*3600*/  DEPBAR.LE SB1, 0x36 ;  /* 0x00009d800000791a */ /* 0x000fe80000000000 */
[----:B------:R-:W1:Y:S02]  /*3610*/  UTCATOMSWS.FIND_AND_SET.ALIGN UP0, UR4, UR4 ;  /* 0x00000004000475e3 */ /* 0x000e640008000800 */
[----:B-1----:R-:W-:Y:S01]  /*3620*/  MOV R4, UR4 ;  /* 0x0000000400047c02 */ /* 0x002fe20008000f00 */
[----:B------:R-:W-:Y:S05]  /*3630*/  BRA.U !UP0, `(.L_x_68) ;  /* 0xfffffffd08e87547 */ /* 0x000fea000b83ffff */
.L_x_67:
[-C--:B------:R-:W-:Y:S02]  /*3640*/  SHF.L.U32 R3, R3, R4.reuse, RZ ;  /* 0x0000000403037219 */ /* 0x080fe400000006ff */
[----:B------:R-:W-:Y:S01]  /*3650*/  SHF.L.U32 R0, R0, R4, RZ ;  /* 0x0000000400007219 */ /* 0x000fe200000006ff */
[----:B------:R-:W-:Y:S02]  /*3660*/  IMAD.SHL.U32 R4, R4, 0x20, RZ ;  /* 0x0000002004047824 */ /* 0x000fe400078e00ff */
[----:B------:R1:W-:Y:S04]  /*3670*/  ATOMS.OR RZ, [UR5+0x14], R3 ;  /* 0x00001403ffff798c */ /* 0x0003e8000b000005 */
[----:B------:R1:W-:Y:S04]  /*3680*/  ATOMS.OR RZ, [UR5+0x18], R0 ;  /* 0x00001800ffff798c */ /* 0x0003e8000b000005 */
[----:B------:R1:W-:Y:S01]  /*3690*/  STS [UR6+0x1c0], R4 ;  /* 0x0001c004ff007988 */ /* 0x0003e20008000806 */
[----:B------:R-:W-:Y:S05]  /*36a0*/  BRA `(.L_x_66) ;  /* 0x0000000000107947 */ /* 0x000fea0003800000 */
.L_x_65:
[----:B------:R-:W-:Y:S02]  /*36b0*/  MOV R0, 0xffffffff ;  /* 0xffffffff00007802 */ /* 0x000fe40000000f00 */
[----:B------:R-:W-:-:S03]  /*36c0*/  MOV R4, 0x36f0 ;  /* 0x000036f000047802 */ /* 0x000fc60000000f00 */
[----:B------:R1:W-:Y:S04]  /*36d0*/  STS [UR6+0x1c0], R0 ;  /* 0x0001c000ff007988 */ /* 0x0003e80008000806 */
[----:B-1---5:R-:W-:Y:S05]  /*36e0*/  CALL.REL.NOINC `($__internal_1_$__cuda_sm10x_tcgen05_guardrail_trap_phase_invalid_during_alloc) ;  /* 0x0000007000447944 */ /* 0x022fea0003c00000 */
.L_x_66:
[----:B------:R-:W-:Y:S05]  /*36f0*/  WARPSYNC.ALL ;  /* 0x0000000000007948 */ /* 0x000fea0003800000 */
[----:B------:R-:W2:Y:S01]  /*3700*/  S2UR UR4, SR_CgaCtaId ;  /* 0x00000000000479c3 */ /* 0x000ea20000008800 */
[----:B------:R-:W-:Y:S01]  /*3710*/  UMOV UR17, 0x400 ;  /* 0x0000040000117882 */ /* 0x000fe20000000000 */
[----:B------:R-:W-:-:S06]  /*3720*/  NOP ;  /* 0x0000000000007918 */ /* 0x000fcc0000000000 */
[----:B------:R-:W-:Y:S06]  /*3730*/  BAR.ARV 0x6, 0xa0 ;  /* 0x0182800000007b1d */ /* 0x000fec0000002000 */
[----:B------:R-:W3:Y:S01]  /*3740*/  LDCU UR5, c[0x0][0x38c] ;  /* 0x00007180ff0577ac */ /* 0x000ee20008000800 */
[----:B------:R-:W-:Y:S01]  /*3750*/  LOP3.LUT R2, R2, 0xffff, RZ, 0xc0, !PT ;  /* 0x0000ffff02027812 */ /* 0x000fe200078ec0ff */
[----:B------:R-:W-:Y:S01]  /*3760*/  IMAD.MOV.U32 R11, RZ, RZ, 0x1 ;  /* 0x00000001ff0b7424 */ /* 0x000fe200078e00ff */
[----:B------:R-:W-:Y:S01]  /*3770*/  CS2R R8, SRZ ;  /* 0x0000000000087805 */ /* 0x000fe2000001ff00 */
[----:B------:R-:W4:Y:S01]  /*3780*/  LDCU UR8, c[0x0][0x38c] ;  /* 0x00007180ff0877ac */ /* 0x000f220008000800 */
[----:B------:R-:W-:Y:S01]  /*3790*/  R2UR UR19, R2 ;  /* 0x00000000021372ca */ /* 0x000fe200000e0000 */
[----:B------:R-:W-:Y:S01]  /*37a0*/  IMAD.MOV.U32 R10, RZ, RZ, RZ ;  /* 0x000000ffff0a7224 */ /* 0x000fe200078e00ff */
[----:B------:R-:W-:Y:S01]  /*37b0*/  UMOV UR23, URZ ;  /* 0x000000ff00177c82 */ /* 0x000fe20008000000 */
[----:B------:R-:W-:Y:S01]  /*37c0*/  UMOV UR14, URZ ;  /* 0x000000ff000e7c82 */ /* 0x000fe20008000000 */
[----:B--2---:R-:W-:Y:S01]  /*37d0*/  ULEA UR17, UR4, UR17, 0x18 ;  /* 0x0000001104117291 */ /* 0x004fe2000f8ec0ff */
[----:B------:R-:W-:Y:S01]  /*37e0*/  UMOV UR26, 0x0 ;  /* 0x00000000001a7882 */ /* 0x000fe20000000000 */
[----:B------:R-:W-:-:S02]  /*37f0*/  UMOV UR27, 0x8200490 ;  /* 0x08200490001b7882 */ /* 0x000fc40000000000 */
[----:B------:R-:W-:Y:S02]  /*3800*/  UIADD3 UR6, UPT, UPT, UR17, 0x8400, URZ ;  /* 0x0000840011067890 */ /* 0x000fe4000fffe0ff */
[----:B------:R-:W-:Y:S02]  /*3810*/  UIADD3 UR7, UPT, UPT, UR17, 0x20400, URZ ;  /* 0x0002040011077890 */ /* 0x000fe4000fffe0ff */
[----:B---3--:R-:W-:Y:S01]  /*3820*/  UIADD3 UR5, UPT, UPT, UR5, 0x1f, URZ ;  /* 0x0000001f05057890 */ /* 0x008fe2000fffe0ff */
[----:B-1----:R-:W1:Y:S01]  /*3830*/  LDS R0, [UR17+0x1c0] ;  /* 0x0001c011ff007984 */ /* 0x002e620008000800 */
[----:B------:R-:W-:Y:S02]  /*3840*/  USHF.R.U32.HI UR6, URZ, 0x4, UR6 ;  /* 0x00000004ff067899 */ /* 0x000fe40008011606 */
[----:B------:R-:W-:Y:S02]  /*3850*/  USHF.R.S32.HI UR4, URZ, 0x1f, UR5 ;  /* 0x0000001fff047899 */ /* 0x000fe40008011405 */
[----:B------:R-:W-:-:S02]  /*3860*/  ULOP3.LUT UR6, UR6, 0x3fff, URZ, 0xc0, !UPT ;  /* 0x00003fff06067892 */ /* 0x000fc4000f8ec0ff */
[----:B------:R-:W-:Y:S02]  /*3870*/  ULEA.HI UR4, UR4, UR5, URZ, 0x5 ;  /* 0x0000000504047291 */ /* 0x000fe4000f8f28ff */
[----:B------:R-:W-:Y:S02]  /*3880*/  USHF.R.U32.HI UR5, URZ, 0x4, UR7 ;  /* 0x00000004ff057899 */ /* 0x000fe40008011607 */
[----:B------:R-:W-:Y:S02]  /*3890*/  USHF.R.S32.HI UR28, URZ, 0x5, UR4 ;  /* 0x00000005ff1c7899 */ /* 0x000fe40008011404 */
[----:B------:R-:W-:Y:S02]  /*38a0*/  ULOP3.LUT UR5, UR5, 0x3fff, URZ, 0xc0, !UPT ;  /* 0x00003fff05057892 */ /* 0x000fe4000f8ec0ff */
[----:B------:R-:W-:Y:S02]  /*38b0*/  UISETP.LT.AND UP0, UPT, UR28, 0x1, UPT ;  /* 0x000000011c00788c */ /* 0x000fe4000bf01270 */
[----:B------:R-:W-:-:S02]  /*38c0*/  ULOP3.LUT UR20, UR6, 0x10000, URZ, 0xfc, !UPT ;  /* 0x0001000006147892 */ /* 0x000fc4000f8efcff */
[----:B------:R-:W-:Y:S02]  /*38d0*/  USEL UR29, UR28, 0x1, !UP0 ;  /* 0x000000011c1d7887 */ /* 0x000fe4000c000000 */
[----:B------:R-:W-:Y:S02]  /*38e0*/  ULOP3.LUT UR21, UR5, 0x10000, URZ, 0xfc, !UPT ;  /* 0x0001000005157892 */ /* 0x000fe4000f8efcff */
[----:B------:R-:W-:Y:S02]  /*38f0*/  UIADD3 UR29, UPT, UPT, -UR29, URZ, URZ ;  /* 0x000000ff1d1d7290 */ /* 0x000fe4000fffe1ff */
[----:B----4-:R-:W-:Y:S01]  /*3900*/  UISETP.GE.AND UP4, UPT, UR8, 0x1, UPT ;  /* 0x000000010800788c */ /* 0x010fe2000bf86270 */
[----:B------:R-:W-:Y:S01]  /*3910*/  UMOV UR24, 0x0 ;  /* 0x0000000000187882 */ /* 0x000fe20000000000 */
[----:B------:R-:W-:Y:S01]  /*3920*/  UMOV UR25, 0x8200490 ;  /* 0x0820049000197882 */ /* 0x000fe20000000000 */
[----:B-1----:R-:W-:-:S15]  /*3930*/  R2UR UR30, R0 ;  /* 0x00000000001e72ca */ /* 0x002fde00000e0000 */
.L_x_75:
[----:B------:R-:W-:Y:S02]  /*3940*/  LEA R0, R10, UR17, 0x3 ;  /* 0x000000110a007c11 */ /* 0x000fe4000f8e18ff */
[----:B------:R-:W-:Y:S02]  /*3950*/  SHF.L.U32 R5, R9, 0x1f, RZ ;  /* 0x0000001f09057819 */ /* 0x000fe400000006ff */
[----:B------:R-:W-:Y:S01]  /*3960*/  PLOP3.LUT P0, PT, PT, PT, UP4, 0x80, 0x8 ;  /* 0x000000000008781c */ /* 0x000fe20003f0f048 */
[----:B------:R-:W-:Y:S01]  /*3970*/  VIADD R3, R0, 0x120 ;  /* 0x0000012000037836 */ /* 0x000fe20000000000 */
[----:B-1----:R-:W1:Y:S02]  /*3980*/  SYNCS.PHASECHK.TRANS64.TRYWAIT P1, [R0+URZ+0x110], R5 ;  /* 0x00011005000075a7 */ /* 0x002e6400080211ff */
[----:B-1-3--:R-:W-:Y:S09]  /*3990*/  @!P1 BRA `(.L_x_69) ;  /* 0x0000006400989947 */ /* 0x00aff20003800000 */
.L_x_178:
[----:B------:R-:W-:Y:S01]  /*39a0*/  LEA R4, R10, UR17, 0x4 ;  /* 0x000000110a047c11 */ /* 0x000fe2000f8e20ff */
[----:B------:R-:W-:Y:S01]  /*39b0*/  @UP4 ULEA UR4, UR14, UR17, 0x3 ;  /* 0x000000110e044291 */ /* 0x000fe2000f8e18ff */
[----:B------:R-:W-:Y:S01]  /*39c0*/  PLOP3.LUT P2, PT, PT, PT, PT, 0x80, 0x8 ;  /* 0x000000000008781c */ /* 0x000fe20003f4f070 */
[----:B------:R-:W-:Y:S01]  /*39d0*/  ULEA UR22, UR23, UR17, 0x3 ;  /* 0x0000001117167291 */ /* 0x000fe2000f8e18ff */
[----:B------:R-:W-:Y:S01]  /*39e0*/  PRMT R3, RZ, 0x654, R3 ;  /* 0x00000654ff037816 */ /* 0x000fe20000000003 */
[----:B------:R-:W-:Y:S01]  /*39f0*/  ULEA UR18, UR23, UR30, 0x7 ;  /* 0x0000001e17127291 */ /* 0x000fe2000f8e38ff */
[----:B-1----:R-:W1:Y:S01]  /*3a00*/  LDS.128 R4, [R4+0x1a0] ;  /* 0x0001a00004047984 */ /* 0x002e620000000c00 */
[----:B------:R-:W-:Y:S02]  /*3a10*/  @P0 SHF.L.U32 R2, R8, 0x1f, RZ ;  /* 0x0000001f08020819 */ /* 0x000fe400000006ff */
[----:B------:R-:W-:Y:S01]  /*3a20*/  SHF.L.U32 R0, R11, 0x1f, RZ ;  /* 0x0000001f0b007819 */ /* 0x000fe200000006ff */
[----:B------:R-:W-:Y:S01]  /*3a30*/  @!PT LDS RZ, [RZ] ;  /* 0x00000000fffff984 */ /* 0x000fe20000000800 */
[----:B------:R-:W-:Y:S01]  /*3a40*/  @!PT LDS RZ, [RZ] ;  /* 0x00000000fffff984 */ /* 0x000fe20000000800 */
[----:B------:R-:W-:Y:S01]  /*3a50*/  @!PT LDS RZ, [RZ] ;  /* 0x00000000fffff984 */ /* 0x000fe20000000800 */
[----:B------:R-:W-:Y:S01]  /*3a60*/  @!PT LDS RZ, [RZ] ;  /* 0x00000000fffff984 */ /* 0x000fe20000000800 */
[----:B------:R2:W-:Y:S06]  /*3a70*/  MEMBAR.ALL.CTA ;  /* 0x0000000000007992 */ /* 0x0005ec0000008000 */
[----:B--2---:R-:W2:Y:S02]  /*3a80*/  FENCE.VIEW.ASYNC.S ;  /* 0x00000000000073c6 */ /* 0x004ea40000000000 */
[----:B--2---:R2:W-:Y:S01]  /*3a90*/  SYNCS.ARRIVE.TRANS64.RED.A1T0 RZ, [R3+URZ], RZ ;  /* 0x000000ff03ff79a7 */ /* 0x0045e200081004ff */
[----:B------:R2:W3:Y:S01]  /*3aa0*/  @P0 SYNCS.PHASECHK.TRANS64.TRYWAIT P2, [UR4], R2 ;  /* 0x00000002ff0005a7 */ /* 0x0004e20008041104 */
[----:B-1----:R-:W-:Y:S01]  /*3ab0*/  LOP3.LUT P1, RZ, R6, 0x1, RZ, 0xc0, !PT ;  /* 0x0000000106ff7812 */ /* 0x002fe2000782c0ff */
[----:B------:R-:W1:Y:S02]  /*3ac0*/  SYNCS.PHASECHK.TRANS64.TRYWAIT P0, [UR22+0x150], R0 ;  /* 0x00015000ff0075a7 */ /* 0x000e640008001116 */
[----:B-123--:R-:W-:Y:S10]  /*3ad0*/  @!P0 BRA `(.L_x_70) ;  /* 0x00000064005c8947 */ /* 0x00eff40003800000 */
.L_x_180:
[----:B------:R-:W-:Y:S01]  /*3ae0*/  IADD3 R10, PT, PT, R10, 0x1, RZ ;  /* 0x000000010a0a7810 */ /* 0x000fe20007ffe0ff */
[----:B------:R-:W-:Y:S06]  /*3af0*/  BRA.U !UP4, `(.L_x_71) ;  /* 0x000000010c987547 */ /* 0x000fec000b800000 */
[----:B------:R-:W-:Y:S01]  /*3b00*/  UPLOP3.LUT UP2, UPT, UPT, UPT, UPT, 0x40, 0x4 ;  /* 0x000000000004789c */ /* 0x000fe20003f4e870 */
[----:B------:R-:W-:Y:S01]  /*3b10*/  UMOV UR16, UR29 ;  /* 0x0000001d00107c82 */ /* 0x000fe20008000000 */
[----:B------:R-:W-:Y:S01]  /*3b20*/  UMOV UR15, UR28 ;  /* 0x0000001c000f7c82 */ /* 0x000fe20008000000 */
[----:B------:R-:W-:-:S08]  /*3b30*/  UMOV UR6, UR14 ;  /* 0x0000000e00067c82 */ /* 0x000fd00008000000 */
.L_x_74:
[----:B------:R-:W-:Y:S02]  /*3b40*/  UIADD3 UR16, UPT, UPT, UR16, 0x1, URZ ;  /* 0x0000000110107890 */ /* 0x000fe4000fffe0ff */
[----:B--2---:R-:W-:Y:S02]  /*3b50*/  ULEA UR5, UR6, UR17, 0x3 ;  /* 0x0000001106057291 */ /* 0x004fe4000f8e18ff */
[----:B------:R-:W-:Y:S01]  /*3b60*/  UISETP.NE.AND UP3, UPT, UR16, URZ, UPT ;  /* 0x000000ff1000728c */ /* 0x000fe2000bf65270 */
[----:B---3--:R-:W-:Y:S10]  /*3b70*/  @P2 BRA `(.L_x_72) ;  /* 0x00000000000c2947 */ /* 0x008ff40003800000 */
[----:B-1----:R-:W-:Y:S04]  /*3b80*/  SHF.L.U32 R3, R8, 0x1f, RZ ;  /* 0x0000001f08037819 */ /* 0x002fe800000006ff */
[----:B------:R-:W1:Y:S02]  /*3b90*/  SYNCS.PHASECHK.TRANS64.TRYWAIT P0, [UR5], R3 ;  /* 0x00000003ff0075a7 */ /* 0x000e640008001105 */
[----:B-1----:R-:W-:Y:S05]  /*3ba0*/  @!P0 BRA `(.L_x_73) ;  /* 0x0000006400408947 */ /* 0x002fea0003800000 */
.L_x_72:
[----:B------:R-:W-:Y:S01]  /*3bb0*/  UISETP.NE.AND UP0, UPT, UR15, 0x1, UPT ;  /* 0x000000010f00788c */ /* 0x000fe2000bf05270 */
[----:B------:R-:W-:Y:S01]  /*3bc0*/  PLOP3.LUT P2, PT, PT, PT, PT, 0x80, 0x8 ;  /* 0x000000000008781c */ /* 0x000fe20003f4f070 */
[----:B------:R-:W-:Y:S02]  /*3bd0*/  UIADD3 UR4, UPT, UPT, UR6, 0x1, URZ ;  /* 0x0000000106047890 */ /* 0x000fe4000fffe0ff */
[----:B------:R-:W-:Y:S02]  /*3be0*/  ULEA UR12, UR6, UR21, 0x9 ;  /* 0x00000015060c7291 */ /* 0x000fe4000f8e48ff */
[----:B------:R-:W-:Y:S01]  /*3bf0*/  UISETP.NE.AND UP1, UPT, UR4, 0xc, UPT ;  /* 0x0000000c0400788c */ /* 0x000fe2000bf25270 */
[----:B------:R-:W-:Y:S01]  /*3c00*/  PLOP3.LUT P0, PT, PT, PT, UP0, 0x80, 0x8 ;  /* 0x000000000008781c */ /* 0x000fe20003f0f008 */
[----:B------:R-:W-:Y:S02]  /*3c10*/  UIADD3 UR10, UPT, UPT, UR12, 0x2, URZ ;  /* 0x000000020c0a7890 */ /* 0x000fe4000fffe0ff */
[----:B------:R-:W-:Y:S02]  /*3c20*/  USEL UR7, URZ, 0x1, UP1 ;  /* 0x00000001ff077887 */ /* 0x000fe40008800000 */
[----:B------:R-:W-:Y:S02]  /*3c30*/  USEL UR14, UR4, URZ, UP1 ;  /* 0x000000ff040e7287 */ /* 0x000fe40008800000 */
[----:B------:R-:W-:Y:S02]  /*3c40*/  UIADD3 UR15, UPT, UPT, UR15, -0x1, URZ ;  /* 0xffffffff0f0f7890 */ /* 0x000fe4000fffe0ff */
[----:B------:R-:W-:Y:S01]  /*3c50*/  @UP0 ULEA UR4, UR14, UR17, 0x3 ;  /* 0x000000110e040291 */ /* 0x000fe2000f8e18ff */
[----:B------:R-:W-:Y:S01]  /*3c60*/  LOP3.LUT R8, R8, UR7, RZ, 0x3c, !PT ;  /* 0x0000000708087c12 */ /* 0x000fe2000f8e3cff */
[----:B------:R-:W-:Y:S01]  /*3c70*/  UIADD3 UR7, UPT, UPT, UR5, 0x60, URZ ;  /* 0x0000006005077890 */ /* 0x000fe2000fffe0ff */
[----:B------:R-:W-:Y:S02]  /*3c80*/  UMOV UR13, 0x80004020 ;  /* 0x80004020000d7882 */ /* 0x000fe40000000000 */
[----:B-1----:R-:W-:Y:S01]  /*3c90*/  @P0 SHF.L.U32 R0, R8, 0x1f, RZ ;  /* 0x0000001f08000819 */ /* 0x002fe200000006ff */
[----:B------:R-:W-:Y:S01]  /*3ca0*/  UMOV UR5, 0x80004020 ;  /* 0x8000402000057882 */ /* 0x000fe20000000000 */
[----:B------:R-:W-:Y:S01]  /*3cb0*/  UMOV UR11, 0x80004020 ;  /* 0x80004020000b7882 */ /* 0x000fe20000000000 */
[----:B------:R-:W-:Y:S01]  /*3cc0*/  UMOV UR9, 0x80004020 ;  /* 0x8000402000097882 */ /* 0x000fe20000000000 */
[----:B------:R2:W3:Y:S01]  /*3cd0*/  @P0 SYNCS.PHASECHK.TRANS64.TRYWAIT P2, [UR4], R0 ;  /* 0x00000000ff0005a7 */ /* 0x0004e20008041104 */
[----:B------:R-:W-:Y:S03]  /*3ce0*/  ULEA UR4, UR6, UR20, 0x9 ;  /* 0x0000001406047291 */ /* 0x000fe6000f8e48ff */
[----:B------:R-:W-:Y:S01]  /*3cf0*/  UMOV UR6, UR14 ;  /* 0x0000000e00067c82 */ /* 0x000fe20008000000 */
[----:B------:R-:W-:Y:S05]  /*3d00*/  UIADD3 UR8, UPT, UPT, UR4, 0x2, URZ ;  /* 0x0000000204087890 */ /* 0x000fea000fffe0ff */
[----:B------:R2:W-:Y:S01]  /*3d10*/  UTCHMMA gdesc[UR4], gdesc[UR12], tmem[UR18], tmem[UR26], idesc[UR27], UP2 ;  /* 0x00ff1a0c040075ea */ /* 0x0005e20009000012 */
[----:B------:R-:W-:Y:S03]  /*3d20*/  UPLOP3.LUT UP2, UPT, UPT, UPT, UPT, 0x80, 0x8 ;  /* 0x000000000008789c */ /* 0x000fe60003f4f070 */
[----:B------:R2:W-:Y:S01]  /*3d30*/  UTCHMMA gdesc[UR8], gdesc[UR10], tmem[UR18], tmem[UR24], idesc[UR25], UPT ;  /* 0x00ff180a080075ea */ /* 0x0005e2000b800012 */
[----:B------:R2:W-:Y:S01]  /*3d40*/  UTCBAR.MULTICAST [UR7], URZ, UR19 ;  /* 0x000000ff070073e9 */ /* 0x0005e20008000813 */
[----:B------:R-:W-:Y:S06]  /*3d50*/  BRA.U UP3, `(.L_x_74) ;  /* 0xfffffffd03787547 */ /* 0x000fec000b83ffff */
.L_x_71:
[----:B--2---:R-:W-:Y:S01]  /*3d60*/  UIADD3 UR4, UPT, UPT, UR23, 0x1, URZ ;  /* 0x0000000117047890 */ /* 0x004fe2000fffe0ff */
[C---:B------:R-:W-:Y:S01]  /*3d70*/  ISETP.NE.AND P0, PT, R10.reuse, 0x2, PT ;  /* 0x000000020a00780c */ /* 0x040fe20003f05270 */
[----:B------:R-:W-:Y:S02]  /*3d80*/  UIADD3 UR5, UPT, UPT, UR22, 0x130, URZ ;  /* 0x0000013016057890 */ /* 0x000fe4000fffe0ff */
[----:B------:R-:W-:Y:S01]  /*3d90*/  UISETP.NE.AND UP0, UPT, UR4, 0x4, UPT ;  /* 0x000000040400788c */ /* 0x000fe2000bf05270 */
[----:B-1----:R-:W-:Y:S02]  /*3da0*/  SEL R0, RZ, 0x1, P0 ;  /* 0x00000001ff007807 */ /* 0x002fe40000000000 */
[----:B------:R-:W-:Y:S01]  /*3db0*/  SEL R10, R10, RZ, P0 ;  /* 0x000000ff0a0a7207 */ /* 0x000fe20000000000 */
[----:B------:R-:W-:Y:S01]  /*3dc0*/  USEL UR6, URZ, 0x1, UP0 ;  /* 0x00000001ff067887 */ /* 0x000fe20008000000 */
[----:B------:R-:W-:Y:S01]  /*3dd0*/  LOP3.LUT R9, R9, R0, RZ, 0x3c, !PT ;  /* 0x0000000009097212 */ /* 0x000fe200078e3cff */
[----:B------:R-:W-:Y:S01]  /*3de0*/  USEL UR23, UR4, URZ, UP0 ;  /* 0x000000ff04177287 */ /* 0x000fe20008000000 */
[----:B------:R1:W-:Y:S03]  /*3df0*/  UTCBAR [UR5], URZ ;  /* 0x000000ff050073e9 */ /* 0x0003e600080000ff */
[----:B------:R-:W-:Y:S01]  /*3e00*/  LOP3.LUT R11, R11, UR6, RZ, 0x3c, !PT ;  /* 0x000000060b0b7c12 */ /* 0x000fe2000f8e3cff */
[----:B------:R-:W-:Y:S07]  /*3e10*/  @P1 BRA `(.L_x_75) ;  /* 0xfffffff800c81947 */ /* 0x000fee000383ffff */
[----:B------:R-:W2:Y:S01]  /*3e20*/  S2UR UR8, SR_CgaCtaId ;  /* 0x00000000000879c3 */ /* 0x000ea20000008800 */
[----:B------:R-:W-:Y:S01]  /*3e30*/  ELECT P0, URZ, PT ;  /* 0x0000000000ff782f */ /* 0x000fe20003800000 */
[----:B------:R-:W-:Y:S01]  /*3e40*/  IMAD.MOV.U32 R0, RZ, RZ, 0x1 ;  /* 0x00000001ff007424 */ /* 0x000fe200078e00ff */
[----:B------:R-:W-:Y:S01]  /*3e50*/  UIADD3 UR17, UPT, UPT, UR17, 0x150, URZ ;  /* 0x0000015011117890 */ /* 0x000fe2000fffe0ff */
[----:B------:R-:W-:Y:S01]  /*3e60*/  SHF.L.U32 R3, R11, 0x1f, RZ ;  /* 0x0000001f0b037819 */ /* 0x000fe200000006ff */
[----:B------:R-:W-:-:S03]  /*3e70*/  UMOV UR4, 0x40 ;  /* 0x0000004000047882 */ /* 0x000fc60000000000 */
[----:B------:R-:W-:Y:S01]  /*3e80*/  UVIRTCOUNT.DEALLOC.SMPOOL 0x80 ;  /* 0x000000800000784c */ /* 0x000fe20000000000 */
[----:B--2---:R-:W-:Y:S02]  /*3e90*/  ULEA UR8, UR8, UR4, 0x18 ;  /* 0x0000000408087291 */ /* 0x004fe4000f8ec0ff */
[----:B------:R-:W-:-:S07]  /*3ea0*/  ULEA UR4, UR23, UR17, 0x3 ;  /* 0x0000001117047291 */ /* 0x000fce000f8e18ff */
[----:B------:R2:W-:Y:S02]  /*3eb0*/  @P0 STS.U8 [UR8+0x1c], R0 ;  /* 0x00001c00ff000988 */ /* 0x0005e40008000008 */
[----:B------:R-:W4:Y:S02]  /*3ec0*/  SYNCS.PHASECHK.TRANS64.TRYWAIT P0, [UR4], R3 ;  /* 0x00000003ff0075a7 */ /* 0x000f240008001104 */
[----:B--2-4-:R-:W-:Y:S05]  /*3ed0*/  @!P0 BRA `(.L_x_76) ;  /* 0x00000060008c8947 */ /* 0x014fea0003800000 */
.L_x_183:
[----:B------:R-:W-:-:S04]  /*3ee0*/  UIADD3 UR4, UPT, UPT, UR23, 0x1, URZ ;  /* 0x0000000117047890 */ /* 0x000fc8000fffe0ff */
[----:B------:R-:W-:-:S04]  /*3ef0*/  UISETP.NE.AND UP0, UPT, UR4, 0x4, UPT ;  /* 0x000000040400788c */ /* 0x000fc8000bf05270 */
[----:B------:R-:W-:Y:S02]  /*3f00*/  USEL UR6, URZ, 0x1, UP0 ;  /* 0x00000001ff067887 */ /* 0x000fe40008000000 */
[----:B------:R-:W-:-:S04]  /*3f10*/  USEL UR4, UR4, URZ, UP0 ;  /* 0x000000ff04047287 */ /* 0x000fc80008000000 */
[----:B-1----:R-:W-:Y:S01]  /*3f20*/  ULEA UR5, UR4, UR17, 0x3 ;  /* 0x0000001104057291 */ /* 0x002fe2000f8e18ff */
[----:B------:R-:W-:-:S04]  /*3f30*/  LOP3.LUT R2, R11, UR6, RZ, 0x3c, !PT ;  /* 0x000000060b027c12 */ /* 0x000fc8000f8e3cff */
[----:B--2---:R-:W-:-:S04]  /*3f40*/  SHF.L.U32 R3, R2, 0x1f, RZ ;  /* 0x0000001f02037819 */ /* 0x004fc800000006ff */
[----:B------:R-:W1:Y:S02]  /*3f50*/  SYNCS.PHASECHK.TRANS64.TRYWAIT P0, [UR5], R3 ;  /* 0x00000003ff0075a7 */ /* 0x000e640008001105 */
[----:B-1----:R-:W-:Y:S05]  /*3f60*/  @!P0 BRA `(.L_x_77) ;  /* 0x0000006000808947 */ /* 0x002fea0003800000 */
.L_x_185:
        /* <DEDUP_REMOVED lines=9> */
.L_x_187:
[----:B------:R-:W-:-:S04]  /*4000*/  UIADD3 UR4, UPT, UPT, UR4, 0x1, URZ ;  /* 0x0000000104047890 */ /* 0x000fc8000fffe0ff */
[----:B------:R-:W-:-:S04]  /*4010*/  UISETP.NE.AND UP0, UPT, UR4, 0x4, UPT ;  /* 0x000000040400788c */ /* 0x000fc8000bf05270 */
[----:B------:R-:W-:Y:S02]  /*4020*/  USEL UR5, URZ, 0x1, UP0 ;  /* 0x00000001ff057887 */ /* 0x000fe40008000000 */
[----:B------:R-:W-:-:S04]  /*4030*/  USEL UR4, UR4, URZ, UP0 ;  /* 0x000000ff04047287 */ /* 0x000fc80008000000 */
[----:B------:R-:W-:Y:S01]  /*4040*/  ULEA UR4, UR4, UR17, 0x3 ;  /* 0x0000001104047291 */ /* 0x000fe2000f8e18ff */
[----:B-1----:R-:W-:-:S04]  /*4050*/  LOP3.LUT R3, R2, UR5, RZ, 0x3c, !PT ;  /* 0x0000000502037c12 */ /* 0x002fc8000f8e3cff */
[----:B------:R-:W-:-:S04]  /*4060*/  SHF.L.U32 R3, R3, 0x1f, RZ ;  /* 0x0000001f03037819 */ /* 0x000fc800000006ff */
[----:B------:R-:W1:Y:S02]  /*4070*/  SYNCS.PHASECHK.TRANS64.TRYWAIT P0, [UR4], R3 ;  /* 0x00000003ff0075a7 */ /* 0x000e640008001104 */
[----:B-1----:R-:W-:Y:S05]  /*4080*/  @!P0 BRA `(.L_x_79) ;  /* 0x0000006000688947 */ /* 0x002fea0003800000 */
.L_x_189:
[----:B------:R-:W-:Y:S01]  /*4090*/  NOP ;  /* 0x0000000000007918 */ /* 0x000fe20000000000 */
[----:B-1----:R-:W1:Y:S01]  /*40a0*/  LDS R0, [UR8+0x14] ;  /* 0x00001408ff007984 */ /* 0x002e620008000800 */
[----:B------:R-:W-:Y:S01]  /*40b0*/  ULOP3.LUT UR4, UR30, 0xffff, URZ, 0xc0, !UPT ;  /* 0x0000ffff1e047892 */ /* 0x000fe2000f8ec0ff */
[----:B------:R-:W-:Y:S01]  /*40c0*/  UMOV UR5, 0xffff ;  /* 0x0000ffff00057882 */ /* 0x000fe20000000000 */
[----:B------:R-:W-:Y:S02]  /*40d0*/  UMOV UR6, 0x1 ;  /* 0x0000000100067882 */ /* 0x000fe40000000000 */
[----:B------:R-:W-:-:S04]  /*40e0*/  USHF.R.U32.HI UR4, URZ, 0x5, UR4 ;  /* 0x00000005ff047899 */ /* 0x000fc80008011604 */
[----:B------:R-:W-:Y:S02]  /*40f0*/  USHF.L.U32 UR5, UR5, UR4, URZ ;  /* 0x0000000405057299 */ /* 0x000fe400080006ff */
[----:B------:R-:W-:-:S04]  /*4100*/  USHF.L.U32 UR4, UR6, UR4, URZ ;  /* 0x0000000406047299 */ /* 0x000fc800080006ff */
[----:B-1----:R-:W-:-:S04]  /*4110*/  LOP3.LUT R0, R0, UR5, RZ, 0xc0, !PT ;  /* 0x0000000500007c12 */ /* 0x002fc8000f8ec0ff */
[----:B------:R-:W-:-:S13]  /*4120*/  ISETP.NE.AND P0, PT, R0, UR5, PT ;  /* 0x0000000500007c0c */ /* 0x000fda000bf05270 */
[----:B------:R-:W-:Y:S05]  /*4130*/  @P0 BRA `(.L_x_80) ;  /* 0x0000000000580947 */ /* 0x000fea0003800000 */
[----:B------:R-:W1:Y:S02]  /*4140*/  LDS R0, [UR8+0x18] ;  /* 0x00001808ff007984 */ /* 0x000e640008000800 */
[----:B-1----:R-:W-:-:S04]  /*4150*/  LOP3.LUT R0, R0, UR4, RZ, 0xc0, !PT ;  /* 0x0000000400007c12 */ /* 0x002fc8000f8ec0ff */
[----:B------:R-:W-:-:S13]  /*4160*/  ISETP.NE.AND P0, PT, R0, UR4, PT ;  /* 0x0000000400007c0c */ /* 0x000fda000bf05270 */
[----:B------:R-:W-:Y:S05]  /*4170*/  @P0 BRA `(.L_x_81) ;  /* 0x00000000003c0947 */ /* 0x000fea0003800000 */
[----:B------:R-:W1:Y:S01]  /*4180*/  S2R R2, SR_LANEID ;  /* 0x0000000000027919 */ /* 0x000e620000000000 */
[----:B------:R-:W-:Y:S01]  /*4190*/  ULOP3.LUT UR5, URZ, UR5, URZ, 0x33, !UPT ;  /* 0x00000005ff057292 */ /* 0x000fe2000f8e33ff */
[----:B------:R-:W-:Y:S01]  /*41a0*/  LOP3.LUT R4, RZ, UR4, RZ, 0x33, !PT ;  /* 0x00000004ff047c12 */ /* 0x000fe2000f8e33ff */
[----:B------:R-:W-:Y:S02]  /*41b0*/  VOTEU.ANY UR4, UPT, PT ;  /* 0x0000000000047886 */ /* 0x000fe400038e0100 */
[----:B------:R-:W-:Y:S01]  /*41c0*/  UFLO.U32 UR4, UR4 ;  /* 0x00000004000472bd */ /* 0x000fe200080e0000 */
[----:B------:R-:W2:Y:S01]  /*41d0*/  REDUX UR6, R4 ;  /* 0x00000000040673c4 */ /* 0x000ea20000000000 */
[----:B------:R-:W-:-:S06]  /*41e0*/  IMAD.U32 R0, RZ, RZ, UR5 ;  /* 0x00000005ff007e24 */ /* 0x000fcc000f8e00ff */
[----:B------:R4:W-:Y:S01]  /*41f0*/  UTCATOMSWS.AND URZ, UR5 ;  /* 0x0000000500ff79e3 */ /* 0x0009e20008000000 */
[----:B------:R-:W3:Y:S01]  /*4200*/  REDUX UR7, R0 ;  /* 0x00000000000773c4 */ /* 0x000ee20000000000 */
[----:B-1----:R-:W-:Y:S01]  /*4210*/  ISETP.EQ.U32.AND P0, PT, R2, UR4, PT ;  /* 0x0000000402007c0c */ /* 0x002fe2000bf02070 */
[----:B--2---:R-:W-:Y:S01]  /*4220*/  IMAD.U32 R2, RZ, RZ, UR6 ;  /* 0x00000006ff027e24 */ /* 0x004fe2000f8e00ff */
[----:B---3--:R-:W-:-:S11]  /*4230*/  MOV R3, UR7 ;  /* 0x0000000700037c02 */ /* 0x008fd60008000f00 */
[----:B------:R4:W-:Y:S04]  /*4240*/  @P0 ATOMS.AND RZ, [UR8+0x14], R3 ;  /* 0x00001403ffff098c */ /* 0x0009e8000a800008 */
[----:B------:R4:W-:Y:S01]  /*4250*/  @P0 ATOMS.AND RZ, [UR8+0x18], R2 ;  /* 0x00001802ffff098c */ /* 0x0009e2000a800008 */
[----:B------:R-:W-:Y:S05]  /*4260*/  BRA `(.L_x_82) ;  /* 0x0000000000147947 */ /* 0x000fea0003800000 */
.L_x_81:
[----:B------:R-:W-:Y:S02]  /*4270*/  MOV R2, 0x4290 ;  /* 0x0000429000027802 */ /* 0x000fe40000000f00 */
[----:B---3-5:R-:W-:Y:S05]  /*4280*/  CALL.REL.NOINC `($__internal_0_$__cuda_sm10x_tcgen05_guardrail_trap_col_being_dealloced_not_returned_by_alloc) ;  /* 0x0000006400507944 */ /* 0x028fea0003c00000 */
[----:B------:R-:W-:Y:S05]  /*4290*/  BRA `(.L_x_82) ;  /* 0x0000000000087947 */ /* 0x000fea0003800000 */
.L_x_80:
[----:B------:R-:W-:Y:S02]  /*42a0*/  MOV R2, 0x42c0 ;  /* 0x000042c000027802 */ /* 0x000fe40000000f00 */
[----:B---3-5:R-:W-:Y:S05]  /*42b0*/  CALL.REL.NOINC `($__internal_2_$__cuda_sm10x_tcgen05_guardrail_trap_unallocated_columns_being_dealloced) ;  /* 0x00000064005c7944 */ /* 0x028fea0003c00000 */
.L_x_82:
[----:B------:R-:W-:Y:S01]  /*42c0*/  NOP ;  /* 0x0000000000007918 */ /* 0x000fe20000000000 */
[----:B----4-:R-:W-:Y:S05]  /*42d0*/  EXIT ;  /* 0x000000000000794d */ /* 0x010fea0003800000 */
.L_x_64:
[----:B------:R-:W-:-:S09]  /*42e0*/  UISETP.NE.OR UP0, UPT, UR17, 0x3, !UP3 ;  /* 0x000000031100788c */ /* 0x000fd2000df05670 */
[----:B------:R-:W-:Y:S05]  /*42f0*/  BRA.U UP0, `(.L_x_83) ;  /* 0x0000001100547547 */ /* 0x000fea000b800000 */
[----:B------:R-:W1:Y:S01]  /*4300*/  LDCU UR31, c[0x0][0x370] ;  /* 0x00006e00ff1f77ac */ /* 0x000e620008000800 */
[----:B------:R-:W2:Y:S01]  /*4310*/  LDC.64 R16, c[0x0][0x348] ;  /* 0x0000d200ff107b82 */ /* 0x000ea20000000a00 */
[----:B------:R-:W-:Y:S02]  /*4320*/  HFMA2 R13, -RZ, RZ, 0, 0 ;  /* 0x00000000ff0d7431 */ /* 0x000fe400000001ff */
[----:B------:R-:W-:Y:S01]  /*4330*/  IMAD.MOV.U32 R15, RZ, RZ, 0x1 ;  /* 0x00000001ff0f7424 */ /* 0x000fe200078e00ff */
[----:B------:R-:W1:Y:S01]  /*4340*/  LDCU.128 UR48, c[0x0][0xb10] ;  /* 0x00016200ff3077ac */ /* 0x000e620008000c00 */
[----:B------:R-:W-:Y:S01]  /*4350*/  IMAD.MOV.U32 R14, RZ, RZ, RZ ;  /* 0x000000ffff0e7224 */ /* 0x000fe200078e00ff */
[----:B------:R-:W-:Y:S01]  /*4360*/  MOV R7, 0x2000 ;  /* 0x0000200000077802 */ /* 0x000fe20000000f00 */
[----:B------:R-:W3:Y:S01]  /*4370*/  LDCU UR30, c[0x0][0x374] ;  /* 0x00006e80ff1e77ac */ /* 0x000ee20008000800 */
[----:B------:R-:W4:Y:S01]  /*4380*/  LDC.64 R2, c[0x0][0x888] ;  /* 0x00022200ff027b82 */ /* 0x000f220000000a00 */
[----:B------:R-:W3:Y:S01]  /*4390*/  LDCU UR15, c[0x0][0xb0c] ;  /* 0x00016180ff0f77ac */ /* 0x000ee20008000800 */
[----:B------:R-:W2:Y:S06]  /*43a0*/  LDCU UR40, c[0x0][0xb20] ;  /* 0x00016400ff2877ac */ /* 0x000eac0008000800 */
[----:B------:R-:W4:Y:S01]  /*43b0*/  LDC.64 R4, c[0x0][0x890] ;  /* 0x00022400ff047b82 */ /* 0x000f220000000a00 */
[----:B------:R-:W2:Y:S01]  /*43c0*/  LDCU UR4, c[0x0][0xb30] ;  /* 0x00016600ff0477ac */ /* 0x000ea20008000800 */
[----:B------:R-:W-:Y:S01]  /*43d0*/  UMOV UR21, 0x400 ;  /* 0x0000040000157882 */ /* 0x000fe20000000000 */
[----:B-1----:R-:W-:-:S02]  /*43e0*/  UIMAD.WIDE.U32 UR6, UR31, UR48, URZ ;  /* 0x000000301f0672a5 */ /* 0x002fc4000f8e00ff */
[----:B---3--:R-:W-:Y:S02]  /*43f0*/  UIMAD.WIDE.U32 UR8, UR30, UR51, URZ ;  /* 0x000000331e0872a5 */ /* 0x008fe4000f8e00ff */
[----:B------:R-:W-:Y:S02]  /*4400*/  ULEA UR21, UR47, UR21, 0x18 ;  /* 0x000000152f157291 */ /* 0x000fe4000f8ec0ff */
[----:B------:R-:W-:Y:S02]  /*4410*/  UPLOP3.LUT UP3, UPT, UPT, UPT, UPT, 0x40, 0x4 ;  /* 0x000000000004789c */ /* 0x000fe40003f6e870 */
[----:B------:R-:W-:Y:S01]  /*4420*/  UIADD3 UR37, UPT, UPT, UR21, 0xd8, URZ ;  /* 0x000000d815257890 */ /* 0x000fe2000fffe0ff */
[----:B------:R-:W-:Y:S01]  /*4430*/  UMOV UR6, UR7 ;  /* 0x0000000700067c82 */ /* 0x000fe20008000000 */
[----:B------:R-:W-:Y:S01]  /*4440*/  UMOV UR38, UR9 ;  /* 0x0000000900267c82 */ /* 0x000fe20008000000 */
[----:B------:R-:W-:Y:S02]  /*4450*/  UISETP.GE.AND UP0, UPT, UR42, 0x1, UPT ;  /* 0x000000012a00788c */ /* 0x000fe4000bf06270 */
[----:B------:R-:W-:Y:S01]  /*4460*/  UISETP.NE.AND UP4, UPT, UR42, 0x1, UPT ;  /* 0x000000012a00788c */ /* 0x000fe2000bf85270 */
[----:B------:R-:W1:Y:S01]  /*4470*/  LDCU.64 UR22, c[0x0][0xb28] ;  /* 0x00016500ff1677ac */ /* 0x000e620008000a00 */
[----:B------:R-:W-:-:S02]  /*4480*/  UISETP.NE.AND UP6, UPT, UR15, 0x1, UPT ;  /* 0x000000010f00788c */ /* 0x000fc4000bfc5270 */
[----:B------:R-:W-:Y:S02]  /*4490*/  UISETP.NE.AND UP5, UPT, UR50, 0x1, UPT ;  /* 0x000000013200788c */ /* 0x000fe4000bfa5270 */
[----:B------:R-:W-:Y:S02]  /*44a0*/  UIADD3 UR33, UPT, UPT, UR21, 0xc0, URZ ;  /* 0x000000c015217890 */ /* 0x000fe4000fffe0ff */
[----:B------:R-:W-:Y:S02]  /*44b0*/  UIADD3 UR25, UPT, UPT, UR21, 0xc8, URZ ;  /* 0x000000c815197890 */ /* 0x000fe4000fffe0ff */
[----:B------:R-:W-:Y:S02]  /*44c0*/  UIADD3 UR17, UPT, UPT, UR21, 0xd0, URZ ;  /* 0x000000d015117890 */ /* 0x000fe4000fffe0ff */
[----:B------:R-:W-:Y:S02]  /*44d0*/  UPRMT UR37, UR47, 0x654, UR37 ;  /* 0x000006542f257896 */ /* 0x000fe40008000025 */
[----:B------:R-:W-:-:S02]  /*44e0*/  USHF.R.U32.HI UR39, URZ, UR49, UR6 ;  /* 0x00000031ff277299 */ /* 0x000fc40008011606 */
[----:B--2---:R-:W-:Y:S02]  /*44f0*/  USHF.R.U32.HI UR38, URZ, UR40, UR38 ;  /* 0x00000028ff267299 */ /* 0x004fe40008011626 */
[----:B------:R-:W-:-:S11]  /*4500*/  UISETP.NE.AND UP2, UPT, UR4, 0x1, UPT ;  /* 0x000000010400788c */ /* 0x000fd6000bf45270 */
.L_x_94:
[C---:B------:R-:W-:Y:S02]  /*4510*/  LEA R12, R14.reuse, UR21, 0x3 ;  /* 0x000000150e0c7c11 */ /* 0x040fe4000f8e18ff */
[----:B------:R-:W-:Y:S02]  /*4520*/  SHF.L.U32 R9, R13, 0x1f, RZ ;  /* 0x0000001f0d097819 */ /* 0x000fe400000006ff */
[----:B------:R-:W-:Y:S02]  /*4530*/  LEA R10, R14, UR21, 0x4 ;  /* 0x000000150e0a7c11 */ /* 0x000fe4000f8e20ff */
[----:B--2---:R-:W2:Y:S02]  /*4540*/  SYNCS.PHASECHK.TRANS64.TRYWAIT P0, [R12+URZ+0x110], R9 ;  /* 0x000110090c0075a7 */ /* 0x004ea400080011ff */
[----:B--2---:R-:W-:Y:S05]  /*4550*/  @!P0 BRA `(.L_x_84) ;  /* 0x0000005c004c8947 */ /* 0x004fea0003800000 */
.L_x_190:
[----:B--2---:R-:W2:Y:S01]  /*4560*/  LDS.128 R8, [R10+0x1a0] ;  /* 0x0001a0000a087984 */ /* 0x004ea20000000c00 */
[----:B------:R-:W-:Y:S01]  /*4570*/  UISETP.GE.AND UP0, UPT, UR42, 0x1, UPT ;  /* 0x000000012a00788c */ /* 0x000fe2000bf06270 */
[----:B------:R-:W-:Y:S01]  /*4580*/  @!PT LDS RZ, [RZ] ;  /* 0x00000000fffff984 */ /* 0x000fe20000000800 */
[----:B------:R-:W-:Y:S01]  /*4590*/  @!PT LDS RZ, [RZ] ;  /* 0x00000000fffff984 */ /* 0x000fe20000000800 */
[----:B------:R-:W-:Y:S01]  /*45a0*/  @!PT LDS RZ, [RZ] ;  /* 0x00000000fffff984 */ /* 0x000fe20000000800 */
[----:B------:R-:W-:Y:S01]  /*45b0*/  @!PT LDS RZ, [RZ] ;  /* 0x00000000fffff984 */ /* 0x000fe20000000800 */
[----:B------:R3:W-:Y:S06]  /*45c0*/  MEMBAR.ALL.CTA ;  /* 0x0000000000007992 */ /* 0x0007ec0000008000 */
[----:B---3--:R-:W3:Y:S01]  /*45d0*/  FENCE.VIEW.ASYNC.S ;  /* 0x00000000000073c6 */ /* 0x008ee20000000000 */
[----:B--2---:R-:W-:Y:S11]  /*45e0*/  LOP3.LUT P0, RZ, R10, 0x1, RZ, 0xc0, !PT ;  /* 0x000000010aff7812 */ /* 0x004ff6000780c0ff */
[----:B------:R-:W-:Y:S02]  /*45f0*/  @!UPT UIADD3 URZ, UPT, UPT, URZ, URZ, URZ ;  /* 0x000000fffffff290 */ /* 0x000fe4000fffe0ff */
[----:B---3--:R-:W-:Y:S01]  /*4600*/  VOTEU.ANY UP1, P0 ;  /* 0x0000000000ff7886 */ /* 0x008fe20000020100 */
[----:B------:R-:W-:Y:S11]  /*4610*/  PLOP3.LUT P0, PT, PT, PT, UP1, 0x80, 0x8 ;  /* 0x000000000008781c */ /* 0x000ff60003f0f018 */
[----:B------:R-:W-:Y:S02]  /*4620*/  @!UPT UIADD3 URZ, UPT, UPT, URZ, URZ, URZ ;  /* 0x000000fffffff290 */ /* 0x000fe4000fffe0ff */
[----:B------:R-:W-:Y:S02]  /*4630*/  @P0 SHF.R.U32.HI R0, RZ, 0x10, R9 ;  /* 0x00000010ff000819 */ /* 0x000fe40000011609 */
[----:B------:R-:W-:Y:S02]  /*4640*/  @P0 MOV R6, R8 ;  /* 0x0000000800060202 */ /* 0x000fe40000000f00 */
[----:B------:R-:W-:Y:S01]  /*4650*/  @P0 R2UR UR4, R0 ;  /* 0x00000000000402ca */ /* 0x000fe200000e0000 */
[----:B------:R-:W-:Y:S01]  /*4660*/  VIADD R0, R12, 0x120 ;  /* 0x000001200c007836 */ /* 0x000fe20000000000 */
[----:B------:R-:W-:Y:S02]  /*4670*/  @P0 LOP3.LUT R8, R9, 0xffff, RZ, 0xc0, !PT ;  /* 0x0000ffff09080812 */ /* 0x000fe400078ec0ff */
[----:B------:R-:W-:Y:S02]  /*4680*/  @P0 R2UR UR6, R6 ;  /* 0x00000000060602ca */ /* 0x000fe400000e0000 */
[----:B------:R-:W-:Y:S02]  /*4690*/  PRMT R0, RZ, 0x654, R0 ;  /* 0x00000654ff007816 */ /* 0x000fe40000000000 */
[----:B------:R-:W-:Y:S02]  /*46a0*/  @P0 R2UR UR5, R8 ;  /* 0x00000000080502ca */ /* 0x000fe400000e0000 */
[----:B------:R2:W-:Y:S03]  /*46b0*/  SYNCS.ARRIVE.TRANS64.RED.A1T0 RZ, [R0+URZ], RZ ;  /* 0x000000ff00ff79a7 */ /* 0x0005e600081004ff */
[----:B------:R-:W-:Y:S04]  /*46c0*/  @UP1 UMOV UR29, UR4 ;  /* 0x00000004001d1c82 */ /* 0x000fe80008000000 */
[----:B------:R-:W-:Y:S04]  /*46d0*/  @UP1 UMOV UR14, UR6 ;  /* 0x00000006000e1c82 */ /* 0x000fe80008000000 */
[----:B------:R-:W-:Y:S01]  /*46e0*/  @UP1 UMOV UR13, UR5 ;  /* 0x00000005000d1c82 */ /* 0x000fe20008000000 */
[----:B------:R-:W-:Y:S05]  /*46f0*/  BRA.U !UP0, `(.L_x_85) ;  /* 0x0000000108a47547 */ /* 0x000fea000b800000 */
[----:B------:R-:W-:Y:S02]  /*4700*/  UIMAD.WIDE.U32 UR18, UR13, UR51, URZ ;  /* 0x000000330d1272a5 */ /* 0x000fe4000f8e00ff */
[----:B------:R-:W-:Y:S02]  /*4710*/  UIMAD.WIDE.U32 UR26, UR14, UR48, URZ ;  /* 0x000000300e1a72a5 */ /* 0x000fe4000f8e00ff */
[----:B------:R-:W-:Y:S02]  /*4720*/  USEL UR4, UR30, UR38, !UP5 ;  /* 0x000000261e047287 */ /* 0x000fe4000e800000 */
[----:B------:R-:W-:Y:S02]  /*4730*/  USEL UR7, UR31, UR39, !UP6 ;  /* 0x000000271f077287 */ /* 0x000fe4000f000000 */
[----:B-1----:R-:W-:Y:S02]  /*4740*/  UIMAD.WIDE.U32 UR8, UR4, UR22, URZ ;  /* 0x00000016040872a5 */ /* 0x002fe4000f8e00ff */
[----:B------:R-:W-:Y:S01]  /*4750*/  UIMAD.WIDE.U32 UR10, UR7, UR22, URZ ;  /* 0x00000016070a72a5 */ /* 0x000fe2000f8e00ff */
[----:B------:R-:W-:Y:S02]  /*4760*/  UMOV UR5, UR19 ;  /* 0x0000001300057c82 */ /* 0x000fe40008000000 */
[----:B------:R-:W-:Y:S03]  /*4770*/  USHF.R.U32.HI UR6, URZ, UR40, UR5 ;  /* 0x00000028ff067299 */ /* 0x000fe60008011605 */
[----:B------:R-:W-:Y:S01]  /*4780*/  UMOV UR5, UR27 ;  /* 0x0000001b00057c82 */ /* 0x000fe20008000000 */
[----:B------:R-:W-:Y:S02]  /*4790*/  USEL UR6, UR13, UR6, !UP5 ;  /* 0x000000060d067287 */ /* 0x000fe4000e800000 */
[----:B------:R-:W-:Y:S03]  /*47a0*/  USHF.R.U32.HI UR12, URZ, UR49, UR5 ;  /* 0x00000031ff0c7299 */ /* 0x000fe60008011605 */
[----:B------:R-:W-:Y:S02]  /*47b0*/  UMOV UR5, UR9 ;  /* 0x0000000900057c82 */ /* 0x000fe40008000000 */
[----:B------:R-:W-:Y:S03]  /*47c0*/  @UP4 USHF.R.U32.HI UR4, URZ, UR23, UR5 ;  /* 0x00000017ff044299 */ /* 0x000fe60008011605 */
[----:B------:R-:W-:Y:S01]  /*47d0*/  UMOV UR5, UR11 ;  /* 0x0000000b00057c82 */ /* 0x000fe20008000000 */
[----:B------:R-:W-:Y:S02]  /*47e0*/  UIMAD UR4, UR42, UR4, URZ ;  /* 0x000000042a0472a4 */ /* 0x000fe4000f8e02ff */
[----:B------:R-:W-:Y:S02]  /*47f0*/  @UP4 USHF.R.U32.HI UR7, URZ, UR23, UR5 ;  /* 0x00000017ff074299 */ /* 0x000fe40008011605 */
[----:B------:R-:W-:Y:S02]  /*4800*/  UIMAD.WIDE.U32 UR10, UR6, UR22, URZ ;  /* 0x00000016060a72a5 */ /* 0x000fe4000f8e00ff */
[----:B------:R-:W-:Y:S02]  /*4810*/  USEL UR5, UR14, UR12, !UP6 ;  /* 0x0000000c0e057287 */ /* 0x000fe4000f000000 */
[----:B------:R-:W-:Y:S02]  /*4820*/  UIMAD UR8, UR42, UR7, URZ ;  /* 0x000000072a0872a4 */ /* 0x000fe4000f8e02ff */
[----:B------:R-:W-:Y:S03]  /*4830*/  UISETP.GE.AND UP0, UPT, UR6, UR4, UPT ;  /* 0x000000040600728c */ /* 0x000fe6000bf06270 */
[----:B------:R-:W-:Y:S01]  /*4840*/  UMOV UR4, UR11 ;  /* 0x0000000b00047c82 */ /* 0x000fe20008000000 */
[----:B------:R-:W-:Y:S02]  /*4850*/  UISETP.GE.OR UP0, UPT, UR5, UR8, UP0 ;  /* 0x000000080500728c */ /* 0x000fe40008706670 */
[----:B------:R-:W-:Y:S02]  /*4860*/  USHF.R.U32.HI UR4, URZ, UR23, UR4 ;  /* 0x00000017ff047299 */ /* 0x000fe40008011604 */
[----:B------:R-:W-:Y:S02]  /*4870*/  UIMAD.WIDE.U32 UR8, UR5, UR22, URZ ;  /* 0x00000016050872a5 */ /* 0x000fe4000f8e00ff */
[----:B------:R-:W-:Y:S04]  /*4880*/  USEL UR10, UR6, UR4, !UP4 ;  /* 0x00000004060a7287 */ /* 0x000fe8000e000000 */
[----:B------:R-:W-:Y:S01]  /*4890*/  UIADD3 UR11, UPT, UPT, -UR10, URZ, URZ ;  /* 0x000000ff0a0b7290 */ /* 0x000fe2000fffe1ff */
[----:B------:R-:W-:Y:S02]  /*48a0*/  @!UP0 UMOV UR4, UR9 ;  /* 0x0000000900048c82 */ /* 0x000fe40008000000 */
[----:B------:R-:W-:Y:S02]  /*48b0*/  @!UP0 USHF.R.U32.HI UR4, URZ, UR23, UR4 ;  /* 0x00000017ff048299 */ /* 0x000fe40008011604 */
[----:B------:R-:W-:Y:S02]  /*48c0*/  UIMAD UR8, UR42, UR11, UR6 ;  /* 0x0000000b2a0872a4 */ /* 0x000fe4000f8e0206 */
[----:B------:R-:W-:Y:S04]  /*48d0*/  @!UP0 USEL UR4, UR5, UR4, !UP4 ;  /* 0x0000000405048287 */ /* 0x000fe8000e000000 */
[----:B------:R-:W-:Y:S02]  /*48e0*/  @!UP0 UIMAD UR8, UR7, UR8, UR4 ;  /* 0x00000008070882a4 */ /* 0x000fe4000f8e0204 */
[----:B------:R-:W-:Y:S02]  /*48f0*/  @!UP0 UIADD3 UR9, UPT, UPT, UR10, -UR4, URZ ;  /* 0x800000040a098290 */ /* 0x000fe4000fffe0ff */
[----:B------:R-:W-:Y:S02]  /*4900*/  UIADD3 UR4, UPT, UPT, -UR5, URZ, URZ ;  /* 0x000000ff05047290 */ /* 0x000fe4000fffe1ff */
[----:B------:R-:W-:Y:S02]  /*4910*/  UIADD3 UR7, UPT, UPT, -UR6, URZ, URZ ;  /* 0x000000ff06077290 */ /* 0x000fe4000fffe1ff */
[----:B------:R-:W-:Y:S02]  /*4920*/  @!UP0 UIMAD UR6, UR9, UR42, UR5 ;  /* 0x0000002a090682a4 */ /* 0x000fe4000f8e0205 */
[----:B------:R-:W-:Y:S02]  /*4930*/  UIMAD UR14, UR15, UR4, UR14 ;  /* 0x000000040f0e72a4 */ /* 0x000fe4000f8e020e */
[----:B------:R-:W-:Y:S01]  /*4940*/  UIMAD UR13, UR50, UR7, UR13 ;  /* 0x00000007320d72a4 */ /* 0x000fe2000f8e020d */
[----:B------:R-:W-:Y:S02]  /*4950*/  @!UP0 UMOV UR5, UR8 ;  /* 0x0000000800058c82 */ /* 0x000fe40008000000 */
[----:B------:R-:W-:Y:S02]  /*4960*/  UIMAD UR14, UR5, UR15, UR14 ;  /* 0x0000000f050e72a4 */ /* 0x000fe4000f8e020e */
[----:B------:R-:W-:Y:S11]  /*4970*/  UIMAD UR13, UR6, UR50, UR13 ;  /* 0x00000032060d72a4 */ /* 0x000ff6000f8e020d */
[----:B------:R-:W-:Y:S01]  /*4980*/  @!UPT UIADD3 URZ, UPT, UPT, URZ, URZ, URZ ;  /* 0x000000fffffff290 */ /* 0x000fe2000fffe0ff */
.L_x_85:
[----:B------:R-:W3:Y:S01]  /*4990*/  @!UP2 LDCU.128 UR8, c[0x0][0xb10] ;  /* 0x00016200ff08a7ac */ /* 0x000ee20008000c00 */
[C---:B----4-:R-:W-:Y:S02]  /*49a0*/  ISETP.NE.U32.AND P1, PT, R4.reuse, RZ, PT ;  /* 0x000000ff0400720c */ /* 0x050fe40003f25070 */
[----:B------:R-:W-:Y:S02]  /*49b0*/  ISETP.NE.U32.AND P0, PT, R4, RZ, PT ;  /* 0x000000ff0400720c */ /* 0x000fe40003f05070 */
[C---:B------:R-:W-:Y:S02]  /*49c0*/  ISETP.NE.AND.EX P1, PT, R5.reuse, RZ, PT, P1 ;  /* 0x000000ff0500720c */ /* 0x040fe40003f25310 */
[----:B------:R-:W-:Y:S01]  /*49d0*/  ISETP.NE.AND.EX P0, PT, R5, RZ, PT, P0 ;  /* 0x000000ff0500720c */ /* 0x000fe20003f05300 */
[----:B------:R-:W4:Y:S01]  /*49e0*/  @!UP2 LDCU UR5, c[0x0][0xb0c] ;  /* 0x00016180ff05a7ac */ /* 0x000f220008000800 */
[----:B------:R-:W-:Y:S01]  /*49f0*/  SHF.L.U32 R9, R15, 0x1f, RZ ;  /* 0x0000001f0f097819 */ /* 0x000fe200000006ff */
[----:B------:R-:W-:Y:S02]  /*4a00*/  USHF.L.U32 UR35, UR16, 0x7, URZ ;  /* 0x0000000710237899 */ /* 0x000fe400080006ff */
[----:B------:R-:W-:Y:S02]  /*4a10*/  USHF.L.U32 UR34, UR20, 0x7, URZ ;  /* 0x0000000714227899 */ /* 0x000fe400080006ff */
[----:B---3--:R-:W-:Y:S07]  /*4a20*/  UIMAD.WIDE.U32 UR6, UR14, UR8, URZ ;  /* 0x000000080e0672a5 */ /* 0x008fee000f8e00ff */
[----:B------:R-:W-:Y:S01]  /*4a30*/  @!UP2 UMOV UR4, UR7 ;  /* 0x000000070004ac82 */ /* 0x000fe20008000000 */
[----:B----4-:R-:W-:Y:S02]  /*4a40*/  @!UP2 UISETP.NE.AND UP0, UPT, UR5, 0x1, UPT ;  /* 0x000000010500a88c */ /* 0x010fe4000bf05270 */
[----:B------:R-:W-:Y:S02]  /*4a50*/  @!UP2 USHF.R.U32.HI UR4, URZ, UR9, UR4 ;  /* 0x00000009ff04a299 */ /* 0x000fe40008011604 */
[----:B------:R-:W-:Y:S02]  /*4a60*/  UIMAD.WIDE.U32 UR6, UR13, UR11, URZ ;  /* 0x0000000b0d0672a5 */ /* 0x000fe4000f8e00ff */
[----:B------:R-:W-:Y:S02]  /*4a70*/  @!UP2 USEL UR8, UR14, UR4, !UP0 ;  /* 0x000000040e08a287 */ /* 0x000fe4000c000000 */
[----:B------:R-:W-:Y:S03]  /*4a80*/  @!UP2 UISETP.NE.AND UP0, UPT, UR10, 0x1, UPT ;  /* 0x000000010a00a88c */ /* 0x000fe6000bf05270 */
[----:B------:R-:W-:Y:S02]  /*4a90*/  @!UP2 UMOV UR6, UR7 ;  /* 0x000000070006ac82 */ /* 0x000fe40008000000 */
[----:B------:R-:W3:Y:S02]  /*4aa0*/  @!UP2 LDCU UR4, c[0x0][0xb20] ;  /* 0x00016400ff04a7ac */ /* 0x000ee40008000800 */
[----:B---3--:R-:W-:Y:S04]  /*4ab0*/  @!UP2 USHF.R.U32.HI UR6, URZ, UR4, UR6 ;  /* 0x00000004ff06a299 */ /* 0x008fe80008011606 */
[----:B------:R-:W-:Y:S04]  /*4ac0*/  @!UP2 USEL UR6, UR13, UR6, !UP0 ;  /* 0x000000060d06a287 */ /* 0x000fe8000c000000 */
[----:B------:R-:W-:Y:S02]  /*4ad0*/  @!UP2 UIADD3 UR4, UPT, UPT, -UR8, UR6, URZ ;  /* 0x000000060804a290 */ /* 0x000fe4000fffe1ff */
[----:B------:R-:W-:Y:S02]  /*4ae0*/  @!UP2 UIADD3 UR6, UPT, UPT, UR8, -UR6, URZ ;  /* 0x800000060806a290 */ /* 0x000fe4000fffe0ff */
[----:B------:R-:W-:Y:S02]  /*4af0*/  @!UP2 UIMAD UR14, UR4, UR5, UR14 ;  /* 0x00000005040ea2a4 */ /* 0x000fe4000f8e020e */
[----:B------:R-:W-:Y:S01]  /*4b00*/  @!UP2 UIMAD UR13, UR6, UR10, UR13 ;  /* 0x0000000a060da2a4 */ /* 0x000fe2000f8e020d */
[----:B------:R-:W-:Y:S11]  /*4b10*/  BRA.U UP3, `(.L_x_86) ;  /* 0x0000000103107547 */ /* 0x000ff6000b800000 */
[----:B--2---:R-:W-:Y:S04]  /*4b20*/  MOV R0, UR43 ;  /* 0x0000002b00007c02 */ /* 0x004fe80008000f00 */
[----:B------:R-:W-:Y:S04]  /*4b30*/  SHF.L.U32 R11, R0, 0x1f, RZ ;  /* 0x0000001f000b7819 */ /* 0x000fe800000006ff */
[----:B------:R-:W2:Y:S02]  /*4b40*/  SYNCS.PHASECHK.TRANS64.TRYWAIT P2, [UR21+0x108], R11 ;  /* 0x0001080bff0075a7 */ /* 0x000ea40008041115 */
[----:B--2---:R-:W-:Y:S05]  /*4b50*/  @!P2 BRA `(.L_x_87) ;  /* 0x0000005400e0a947 */ /* 0x004fea0003800000 */
.L_x_86:
[----:B------:R-:W-:Y:S05]  /*4b60*/  @!P1 BRA `(.L_x_88) ;  /* 0x0000000000309947 */ /* 0x000fea0003800000 */
[----:B------:R-:W-:Y:S01]  /*4b70*/  ISETP.NE.U32.AND P1, PT, R2, RZ, PT ;  /* 0x000000ff0200720c */ /* 0x000fe20003f25070 */
[----:B------:R-:W3:Y:S01]  /*4b80*/  LDCU.64 UR4, c[0x0][0x358] ;  /* 0x00006b00ff0477ac */ /* 0x000ee20008000a00 */
[----:B------:R-:W-:Y:S02]  /*4b90*/  IMAD.MOV.U32 R80, RZ, RZ, 0x1 ;  /* 0x00000001ff507424 */ /* 0x000fe400078e00ff */
[----:B------:R-:W-:Y:S11]  /*4ba0*/  ISETP.NE.AND.EX P1, PT, R3, RZ, PT, P1 ;  /* 0x000000ff0300720c */ /* 0x000ff60003f25310 */
[----:B------:R-:W-:Y:S02]  /*4bb0*/  @!UPT UIADD3 URZ, UPT, UPT, URZ, URZ, URZ ;  /* 0x000000fffffff290 */ /* 0x000fe4000fffe0ff */
[----:B--2---:R-:W2:Y:S01]  /*4bc0*/  @P1 LDC.64 R10, c[0x0][0x888] ;  /* 0x00022200ff0a1b82 */ /* 0x004ea20000000a00 */
[----:B------:R-:W-:Y:S04]  /*4bd0*/  @P1 IMAD R0, R4, UR36, RZ ;  /* 0x0000002404001c24 */ /* 0x000fe8000f8e02ff */
[----:B--2---:R-:W-:Y:S04]  /*4be0*/  @P1 IMAD.WIDE R10, R0, 0x4, R10 ;  /* 0x00000004000a1825 */ /* 0x004fe800078e020a */
[----:B------:R-:W-:Y:S01]  /*4bf0*/  HFMA2 R0, -RZ, RZ, 0, 5.9604644775390625e-08 ;  /* 0x00000001ff007431 */ /* 0x000fe200000001ff */
[----:B---3-5:R3:W5:Y:S04]  /*4c00*/  @P1 LDG.E R41, desc[UR4][R10.64] ;  /* 0x000000040a291981 */ /* 0x028768000c1e1900 */
[----:B------:R-:W-:Y:S01]  /*4c10*/  @!P1 PRMT R80, R0, 0x7610, R80 ;  /* 0x0000761000509816 */ /* 0x000fe20000000050 */
[----:B---3--:R-:W4:Y:S06]  /*4c20*/  @!P1 LDC R41, c[0x0][0x880] ;  /* 0x00022000ff299b82 */ /* 0x008f2c0000000800 */
.L_x_88:
[----:B----45:R-:W-:Y:S01]  /*4c30*/  @!P0 FSETP.EQ.AND P1, PT, R41, RZ, PT ;  /* 0x000000ff2900820b */ /* 0x030fe20003f22000 */
[----:B------:R-:W-:Y:S01]  /*4c40*/  @!UPT UIADD3 URZ, UPT, UPT, URZ, URZ, URZ ;  /* 0x000000fffffff290 */ /* 0x000fe2000fffe0ff */
[----:B------:R-:W-:Y:S11]  /*4c50*/  @!P0 BRA `(.L_x_89) ;  /* 0x0000000000188947 */ /* 0x000ff60003800000 */
[----:B------:R-:W-:Y:S02]  /*4c60*/  LOP3.LUT P0, RZ, R80, 0xff, RZ, 0xc0, !PT ;  /* 0x000000ff50ff7812 */ /* 0x000fe4000780c0ff */
[----:B------:R-:W-:Y:S04]  /*4c70*/  ISETP.NE.U32.AND P1, PT, R2, RZ, PT ;  /* 0x000000ff0200720c */ /* 0x000fe80003f25070 */
[----:B------:R-:W-:Y:S04]  /*4c80*/  ISETP.NE.AND.EX P1, PT, R3, RZ, PT, P1 ;  /* 0x000000ff0300720c */ /* 0x000fe80003f25310 */
[----:B------:R-:W-:Y:S03]  /*4c90*/  PLOP3.LUT P1, PT, P1, PT, PT, 0x8, 0x80 ;  /* 0x000000000080781c */ /* 0x000fe60000f2e170 */
[----:B------:R-:W-:Y:S11]  /*4ca0*/  @P0 FSETP.EQ.AND P1, PT, R41, RZ, PT ;  /* 0x000000ff2900020b */ /* 0x000ff60003f22000 */
[----:B------:R-:W-:Y:S02]  /*4cb0*/  @!UPT UIADD3 URZ, UPT, UPT, URZ, URZ, URZ ;  /* 0x000000fffffff290 */ /* 0x000fe4000fffe0ff */
.L_x_89:
[----:B------:R-:W3:Y:S01]  /*4cc0*/  SYNCS.PHASECHK.TRANS64.TRYWAIT P2, [UR21+0xe0], R9 ;  /* 0x0000e009ff0075a7 */ /* 0x000ee20008041115 */
[----:B------:R-:W-:Y:S04]  /*4cd0*/  ELECT P0, URZ, PT ;  /* 0x0000000000ff782f */ /* 0x000fe80003800000 */
[----:B------:R-:W-:Y:S11]  /*4ce0*/  PLOP3.LUT P1, PT, P1, P0, PT, 0xf2, 0x2f ;  /* 0x00000000002f781c */ /* 0x000ff60000f21e72 */
[----:B------:R-:W-:Y:S02]  /*4cf0*/  @!UPT UIADD3 URZ, UPT, UPT, URZ, URZ, URZ ;  /* 0x000000fffffff290 */ /* 0x000fe4000fffe0ff */
[----:B------:R-:W-:Y:S05]  /*4d00*/  @!P1 IADD3 R8, P0, PT, R16, 0x580, RZ ;  /* 0x0000058010089810 */ /* 0x000fea0007f1e0ff */
[----:B------:R-:W-:Y:S01]  /*4d10*/  @!P1 IMAD.X R6, RZ, RZ, R17, P0 ;  /* 0x000000ffff069224 */ /* 0x000fe200000e0611 */
[----:B---3--:R-:W-:Y:S07]  /*4d20*/  @!P2 BRA `(.L_x_90) ;  /* 0x000000540084a947 */ /* 0x008fee0003800000 */
.L_x_193:
[----:B------:R-:W-:Y:S01]  /*4d30*/  @!P1 R2UR UR5, R8 ;  /* 0x00000000080592ca */ /* 0x000fe200000e0000 */
[----:B------:R-:W-:Y:S01]  /*4d40*/  VOTEU.ALL UP0, P1 ;  /* 0x0000000000ff7886 */ /* 0x000fe20000800000 */
[----:B------:R-:W-:Y:S01]  /*4d50*/  @!P1 R2UR UR4, R6 ;  /* 0x00000000060492ca */ /* 0x000fe200000e0000 */
[----:B--2---:R-:W-:Y:S01]  /*4d60*/  @!P1 IMAD.MOV.U32 R0, RZ, RZ, 0x2000 ;  /* 0x00002000ff009424 */ /* 0x004fe200078e00ff */
[----:B------:R-:W-:Y:S01]  /*4d70*/  UMOV UR8, 0x0 ;  /* 0x0000000000087882 */ /* 0x000fe20000000000 */
[----:B------:R-:W-:Y:S01]  /*4d80*/  UMOV UR9, 0x10000000 ;  /* 0x1000000000097882 */ /* 0x000fe20000000000 */
[----:B------:R-:W-:Y:S01]  /*4d90*/  @!UP0 UIADD3 UR32, UPT, UPT, UR21, 0x200, URZ ;  /* 0x0000020015208890 */ /* 0x000fe2000fffe0ff */
[----:B------:R-:W-:Y:S01]  /*4da0*/  @!P1 IADD3 R8, P0, PT, R16, 0x580, RZ ;  /* 0x0000058010089810 */ /* 0x000fe20007f1e0ff */
[----:B------:R-:W-:Y:S01]  /*4db0*/  VOTEU.ALL UP0, P1 ;  /* 0x0000000000ff7886 */ /* 0x000fe20000800000 */
[----:B------:R-:W-:Y:S03]  /*4dc0*/  UPRMT UR6, UR47, 0x654, UR33 ;  /* 0x000006542f067896 */ /* 0x000fe60008000021 */
[----:B------:R-:W-:Y:S02]  /*4dd0*/  @!P1 IMAD.X R6, RZ, RZ, R17, P0 ;  /* 0x000000ffff069224 */ /* 0x000fe400000e0611 */
[----:B------:R-:W-:Y:S02]  /*4de0*/  IMAD.U32 R10, RZ, RZ, UR5 ;  /* 0x00000005ff0a7e24 */ /* 0x000fe4000f8e00ff */
[----:B------:R-:W-:Y:S03]  /*4df0*/  IMAD.U32 R11, RZ, RZ, UR4 ;  /* 0x00000004ff0b7e24 */ /* 0x000fe6000f8e00ff */
[----:B------:R-:W-:Y:S02]  /*4e00*/  @!P1 R2UR UR4, R10 ;  /* 0x000000000a0492ca */ /* 0x000fe400000e0000 */
[----:B------:R-:W-:Y:S11]  /*4e10*/  @!P1 R2UR UR5, R11 ;  /* 0x000000000b0592ca */ /* 0x000ff600000e0000 */
[----:B------:R-:W-:Y:S02]  /*4e20*/  @!UPT UIADD3 URZ, UPT, UPT, URZ, URZ, URZ ;  /* 0x000000fffffff290 */ /* 0x000fe4000fffe0ff */
[----:B------:R2:W-:Y:S01]  /*4e30*/  @!UP0 UTMALDG.3D [UR32], [UR4], desc[UR8] ;  /* 0x00000820040085b4 */ /* 0x0005e20008011000 */
[----:B------:R2:W-:Y:S01]  /*4e40*/  @!P1 SYNCS.ARRIVE.TRANS64.RED.A0TR RZ, [UR21+0xc0], R0 ;  /* 0x0000c000ffff99a7 */ /* 0x0005e20008300415 */
[----:B------:R-:W-:Y:S01]  /*4e50*/  SYNCS.ARRIVE.TRANS64.RED.A1T0 RZ, [UR6], RZ ;  /* 0x000000ffffff79a7 */ /* 0x000fe20008100406 */
[----:B------:R-:W3:Y:S02]  /*4e60*/  SYNCS.PHASECHK.TRANS64.TRYWAIT P2, [UR21+0xe8], R9 ;  /* 0x0000e809ff0075a7 */ /* 0x000ee40008041115 */
[----:B--23--:R-:W-:Y:S05]  /*4e70*/  @!P2 BRA `(.L_x_91) ;  /* 0x000000540048a947 */ /* 0x00cfea0003800000 */
.L_x_195:
        /* <DEDUP_REMOVED lines=8> */
[----:B------:R-:W-:Y:S01]  /*4f00*/  @!UP0 UIADD3 UR24, UPT, UPT, UR21, 0x2200, URZ ;  /* 0x0000220015188890 */ /* 0x000fe2000fffe0ff */
[----:B------:R-:W-:Y:S01]  /*4f10*/  VOTEU.ALL UP0, P1 ;  /* 0x0000000000ff7886 */ /* 0x000fe20000800000 */
[----:B------:R-:W-:Y:S01]  /*4f20*/  UMOV UR27, UR35 ;  /* 0x00000023001b7c82 */ /* 0x000fe20008000000 */
[----:B------:R-:W-:Y:S02]  /*4f30*/  UMOV UR28, UR36 ;  /* 0x00000024001c7c82 */ /* 0x000fe40008000000 */
[----:B------:R-:W-:Y:S01]  /*4f40*/  IMAD.U32 R10, RZ, RZ, UR5 ;  /* 0x00000005ff0a7e24 */ /* 0x000fe2000f8e00ff */
[----:B------:R-:W-:Y:S01]  /*4f50*/  UPRMT UR6, UR47, 0x654, UR25 ;  /* 0x000006542f067896 */ /* 0x000fe20008000019 */
[----:B------:R-:W-:Y:S02]  /*4f60*/  IMAD.U32 R11, RZ, RZ, UR4 ;  /* 0x00000004ff0b7e24 */ /* 0x000fe4000f8e00ff */
[----:B------:R-:W-:Y:S01]  /*4f70*/  @!P1 IMAD.X R6, RZ, RZ, R17, P0 ;  /* 0x000000ffff069224 */ /* 0x000fe200000e0611 */
        /* <DEDUP_REMOVED lines=8> */
.L_x_197:
[----:B------:R-:W-:Y:S01]  /*5000*/  @!P1 R2UR UR5, R8 ;  /* 0x00000000080592ca */ /* 0x000fe200000e0000 */
[----:B------:R-:W-:Y:S01]  /*5010*/  VOTEU.ALL UP0, P1 ;  /* 0x0000000000ff7886 */ /* 0x000fe20000800000 */
[----:B------:R-:W-:Y:S01]  /*5020*/  @!P1 R2UR UR4, R6 ;  /* 0x00000000060492ca */ /* 0x000fe200000e0000 */
[----:B--2---:R-:W-:Y:S01]  /*5030*/  @!P1 IMAD.MOV.U32 R0, RZ, RZ, 0x2000 ;  /* 0x00002000ff009424 */ /* 0x004fe200078e00ff */
[----:B------:R-:W-:Y:S01]  /*5040*/  UMOV UR8, 0x0 ;  /* 0x0000000000087882 */ /* 0x000fe20000000000 */
[----:B------:R-:W-:Y:S01]  /*5050*/  UMOV UR9, 0x10000000 ;  /* 0x1000000000097882 */ /* 0x000fe20000000000 */
[----:B------:R-:W-:Y:S01]  /*5060*/  @!UP0 UIADD3 UR18, UPT, UPT, UR34, 0x40, URZ ;  /* 0x0000004022128890 */ /* 0x000fe2000fffe0ff */
[----:B------:R-:W-:Y:S01]  /*5070*/  VIADD R14, R14, 0x1 ;  /* 0x000000010e0e7836 */ /* 0x000fe20000000000 */
[----:B------:R-:W-:Y:S01]  /*5080*/  @!UP0 UIADD3 UR16, UPT, UPT, UR21, 0x4200, URZ ;  /* 0x0000420015108890 */ /* 0x000fe2000fffe0ff */
[----:B------:R-:W-:Y:S01]  /*5090*/  VOTEU.ALL UP0, P1 ;  /* 0x0000000000ff7886 */ /* 0x000fe20000800000 */
[----:B------:R-:W-:Y:S01]  /*50a0*/  UMOV UR19, UR35 ;  /* 0x0000002300137c82 */ /* 0x000fe20008000000 */
[----:B------:R-:W-:Y:S02]  /*50b0*/  UMOV UR20, UR36 ;  /* 0x0000002400147c82 */ /* 0x000fe40008000000 */
[----:B------:R-:W-:Y:S01]  /*50c0*/  IMAD.U32 R10, RZ, RZ, UR5 ;  /* 0x00000005ff0a7e24 */ /* 0x000fe2000f8e00ff */
[----:B------:R-:W-:Y:S01]  /*50d0*/  UPRMT UR6, UR47, 0x654, UR17 ;  /* 0x000006542f067896 */ /* 0x000fe20008000011 */
        /* <DEDUP_REMOVED lines=9> */
.L_x_199:
[----:B------:R-:W-:Y:S01]  /*5170*/  @!P1 IADD3 R6, P0, PT, R16, 0x580, RZ ;  /* 0x0000058010069810 */ /* 0x000fe20007f1e0ff */
[----:B------:R-:W-:Y:S01]  /*5180*/  VOTEU.ALL UP0, P1 ;  /* 0x0000000000ff7886 */ /* 0x000fe20000800000 */
[----:B------:R-:W-:Y:S01]  /*5190*/  UMOV UR6, 0x0 ;  /* 0x0000000000067882 */ /* 0x000fe20000000000 */
[----:B------:R-:W-:Y:S01]  /*51a0*/  UMOV UR7, 0x10000000 ;  /* 0x1000000000077882 */ /* 0x000fe20000000000 */
[----:B------:R-:W-:Y:S01]  /*51b0*/  @!P1 R2UR UR5, R6 ;  /* 0x00000000060592ca */ /* 0x000fe200000e0000 */
[----:B--2---:R-:W-:Y:S01]  /*51c0*/  @!P1 IMAD.X R0, RZ, RZ, R17, P0 ;  /* 0x000000ffff009224 */ /* 0x004fe200000e0611 */
[----:B------:R-:W-:Y:S01]  /*51d0*/  @!UP0 UIADD3 UR10, UPT, UPT, UR34, 0x60, URZ ;  /* 0x00000060220a8890 */ /* 0x000fe2000fffe0ff */
[----:B------:R-:W-:Y:S01]  /*51e0*/  R2UR UR16, R82 ;  /* 0x00000000521072ca */ /* 0x000fe200000e0000 */
[----:B------:R-:W-:Y:S01]  /*51f0*/  @!UP0 UIADD3 UR8, UPT, UPT, UR21, 0x6200, URZ ;  /* 0x0000620015088890 */ /* 0x000fe2000fffe0ff */
[----:B------:R-:W-:Y:S01]  /*5200*/  ISETP.NE.AND P0, PT, R14, 0x2, PT ;  /* 0x000000020e00780c */ /* 0x000fe20003f05270 */
[----:B------:R-:W-:Y:S01]  /*5210*/  @!UP0 UIADD3 UR9, UPT, UPT, UR21, 0xd8, URZ ;  /* 0x000000d815098890 */ /* 0x000fe2000fffe0ff */
[----:B------:R-:W-:Y:S01]  /*5220*/  @!P1 R2UR UR4, R0 ;  /* 0x00000000000492ca */ /* 0x000fe200000e0000 */
[----:B------:R-:W-:Y:S01]  /*5230*/  VOTEU.ALL UP0, P1 ;  /* 0x0000000000ff7886 */ /* 0x000fe20000800000 */
[----:B------:R-:W-:Y:S01]  /*5240*/  UMOV UR11, UR35 ;  /* 0x00000023000b7c82 */ /* 0x000fe20008000000 */
[----:B------:R-:W-:Y:S01]  /*5250*/  UMOV UR12, UR36 ;  /* 0x00000024000c7c82 */ /* 0x000fe20008000000 */
[----:B------:R-:W-:Y:S01]  /*5260*/  SEL R0, RZ, 0x1, P0 ;  /* 0x00000001ff007807 */ /* 0x000fe20000000000 */
[----:B------:R-:W-:Y:S01]  /*5270*/  UIADD3 UR20, UPT, UPT, UR13, UR63, URZ ;  /* 0x0000003f0d147290 */ /* 0x000fe2000fffe0ff */
[----:B------:R-:W-:Y:S01]  /*5280*/  IMAD.U32 R8, RZ, RZ, UR5 ;  /* 0x00000005ff087e24 */ /* 0x000fe2000f8e00ff */
[----:B------:R-:W-:Y:S01]  /*5290*/  LOP3.LUT R15, R15, 0x1, RZ, 0x3c, !PT ;  /* 0x000000010f0f7812 */ /* 0x000fe200078e3cff */
[----:B------:R-:W-:Y:S01]  /*52a0*/  UPLOP3.LUT UP3, UPT, UPT, UPT, UPT, 0x80, 0x8 ;  /* 0x000000000008789c */ /* 0x000fe20003f6f070 */
[----:B------:R-:W-:Y:S01]  /*52b0*/  LOP3.LUT R13, R13, R0, RZ, 0x3c, !PT ;  /* 0x000000000d0d7212 */ /* 0x000fe200078e3cff */
[----:B------:R-:W-:Y:S01]  /*52c0*/  UIADD3 UR16, UPT, UPT, UR14, UR16, URZ ;  /* 0x000000100e107290 */ /* 0x000fe2000fffe0ff */
[----:B------:R-:W-:Y:S01]  /*52d0*/  SEL R14, R14, RZ, P0 ;  /* 0x000000ff0e0e7207 */ /* 0x000fe20000000000 */
[----:B------:R-:W-:Y:S01]  /*52e0*/  UMOV UR36, UR29 ;  /* 0x0000001d00247c82 */ /* 0x000fe20008000000 */
[----:B------:R-:W-:Y:S01]  /*52f0*/  IMAD.U32 R9, RZ, RZ, UR4 ;  /* 0x00000004ff097e24 */ /* 0x000fe2000f8e00ff */
[----:B------:R-:W-:Y:S04]  /*5300*/  @!P1 R2UR UR4, R8 ;  /* 0x00000000080492ca */ /* 0x000fe800000e0000 */
[----:B------:R-:W-:Y:S11]  /*5310*/  @!P1 R2UR UR5, R9 ;  /* 0x00000000090592ca */ /* 0x000ff600000e0000 */
[----:B------:R-:W-:Y:S02]  /*5320*/  @!UPT UIADD3 URZ, UPT, UPT, URZ, URZ, URZ ;  /* 0x000000fffffff290 */ /* 0x000fe4000fffe0ff */
[----:B------:R2:W-:Y:S01]  /*5330*/  @!UP0 UTMALDG.3D [UR8], [UR4], desc[UR6] ;  /* 0x00000608040085b4 */ /* 0x0005e20008011000 */
[----:B------:R2:W-:Y:S01]  /*5340*/  @!P1 SYNCS.ARRIVE.TRANS64.RED.A0TR RZ, [UR21+0xd8], R7 ;  /* 0x0000d807ffff99a7 */ /* 0x0005e20008300415 */
[----:B------:R-:W-:Y:S01]  /*5350*/  SYNCS.ARRIVE.TRANS64.RED.A1T0 RZ, [UR37], RZ ;  /* 0x000000ffffff79a7 */ /* 0x000fe20008100425 */
[----:B------:R-:W-:Y:S05]  /*5360*/  BRA.U UP1, `(.L_x_94) ;  /* 0xfffffff101687547 */ /* 0x000fea000b83ffff */
[----:B------:R-:W-:-:S04]  /*5370*/  SHF.L.U32 R3, R15, 0x1f, RZ ;  /* 0x0000001f0f037819 */ /* 0x000fc800000006ff */
[----:B------:R-:W3:Y:S02]  /*5380*/  SYNCS.PHASECHK.TRANS64.TRYWAIT P0, [UR21+0xe0], R3 ;  /* 0x0000e003ff0075a7 */ /* 0x000ee40008001115 */
[----:B---3--:R-:W-:Y:S05]  /*5390*/  @!P0 BRA `(.L_x_95) ;  /* 0x0000005000488947 */ /* 0x008fea0003800000 */
.L_x_201:
[----:B------:R-:W4:Y:S02]  /*53a0*/  SYNCS.PHASECHK.TRANS64.TRYWAIT P0, [UR21+0xe8], R3 ;  /* 0x0000e803ff0075a7 */ /* 0x000f240008001115 */
[----:B----4-:R-:W-:Y:S05]  /*53b0*/  @!P0 BRA `(.L_x_96) ;  /* 0x0000005000588947 */ /* 0x010fea0003800000 */
.L_x_203:
[----:B------:R-:W4:Y:S02]  /*53c0*/  SYNCS.PHASECHK.TRANS64.TRYWAIT P0, [UR21+0xf0], R3 ;  /* 0x0000f003ff0075a7 */ /* 0x000f240008001115 */
[----:B----4-:R-:W-:Y:S05]  /*53d0*/  @!P0 BRA `(.L_x_97) ;  /* 0x0000005000688947 */ /* 0x010fea0003800000 */
.L_x_205:
[----:B---3--:R-:W-:-:S07]  /*53e0*/  MOV R0, UR21 ;  /* 0x0000001500007c02 */ /* 0x008fce0008000f00 */
.L_x_98:
[----:B---3--:R-:W-:-:S04]  /*53f0*/  SHF.L.U32 R3, R15, 0x1f, RZ ;  /* 0x0000001f0f037819 */ /* 0x008fc800000006ff */
[----:B------:R3:W4:Y:S03]  /*5400*/  SYNCS.PHASECHK.TRANS64.TRYWAIT P0, [R0+URZ+0xf8], R3 ;  /* 0x0000f803000075a7 */ /* 0x00072600080011ff */
[----:B----4-:R-:W-:Y:S05]  /*5410*/  @!P0 NANOSLEEP.SYNCS 0x989680 ;  /* 0x009896800000895d */ /* 0x010fea0003900000 */
[----:B------:R-:W4:Y:S02]  /*5420*/  @!P0 SYNCS.PHASECHK.TRANS64 P0, [R0+URZ+0xf8], R3 ;  /* 0x0000f803000085a7 */ /* 0x000f2400080010ff */
[----:B-12-4-:R-:W-:Y:S05]  /*5430*/  @P0 EXIT ;  /* 0x000000000000094d */ /* 0x016fea0003800000 */
[----:B------:R-:W-:Y:S05]  /*5440*/  BRA `(.L_x_98) ;  /* 0xfffffffc00e87947 */ /* 0x000fea000383ffff */
.L_x_83:
[----:B------:R-:W-:-:S06]  /*5450*/  UISETP.GE.AND UP0, UPT, UR17, 0x4, UPT ;  /* 0x000000041100788c */ /* 0x000fcc000bf06270 */
[----:B------:R-:W-:-:S13]  /*5460*/  PLOP3.LUT P0, PT, PT, PT, UP0, 0x80, 0x8 ;  /* 0x000000000008781c */ /* 0x000fda0003f0f008 */
[----:B------:R-:W-:Y:S05]  /*5470*/  @!P0 EXIT ;  /* 0x000000000000894d */ /* 0x000fea0003800000 */
[----:B------:R-:W-:Y:S01]  /*5480*/  BAR.SYNC.DEFER_BLOCKING 0x6, 0xa0 ;  /* 0x0182800000007b1d */ /* 0x000fe20000010000 */
[C---:B------:R-:W-:Y:S01]  /*5490*/  IMAD.SHL.U32 R2, R94.reuse, 0x20, RZ ;  /* 0x000000205e027824 */ /* 0x040fe200078e00ff */
[C---:B------:R-:W-:Y:S01]  /*54a0*/  SHF.L.U32 R37, R94.reuse, 0x10, RZ ;  /* 0x000000105e257819 */ /* 0x040fe200000006ff */
[C---:B------:R-:W-:Y:S01]  /*54b0*/  IMAD.SHL.U32 R93, R94.reuse, 0x4, RZ ;  /* 0x000000045e5d7824 */ /* 0x040fe200078e00ff */
[----:B------:R-:W-:Y:S01]  /*54c0*/  LOP3.LUT R95, R94, 0x60, RZ, 0xc0, !PT ;  /* 0x000000605e5f7812 */ /* 0x000fe200078ec0ff */
[----:B------:R-:W-:Y:S01]  /*54d0*/  HFMA2 R86, -RZ, RZ, 0, 0 ;  /* 0x00000000ff567431 */ /* 0x000fe200000001ff */
[----:B------:R-:W-:Y:S02]  /*54e0*/  UMOV UR44, 0x400 ;  /* 0x00000400002c7882 */ /* 0x000fe40000000000 */
[----:B------:R-:W1:Y:S01]  /*54f0*/  LDC.64 R78, c[0x0][0x8b0] ;  /* 0x00022c00ff4e7b82 */ /* 0x000e620000000a00 */
[----:B------:R-:W-:Y:S01]  /*5500*/  ULEA UR44, UR47, UR44, 0x18 ;  /* 0x0000002c2f2c7291 */ /* 0x000fe2000f8ec0ff */
[----:B------:R-:W-:Y:S01]  /*5510*/  LOP3.LUT R6, R2, 0xc0, RZ, 0xc0, !PT ;  /* 0x000000c002067812 */ /* 0x000fe200078ec0ff */
[----:B------:R-:W2:Y:S01]  /*5520*/  LDCU.64 UR6, c[0x0][0x890] ;  /* 0x00011200ff0677ac */ /* 0x000ea20008000a00 */
[----:B------:R-:W-:Y:S01]  /*5530*/  LOP3.LUT R92, R94, 0x2, RZ, 0xc0, !PT ;  /* 0x000000025e5c7812 */ /* 0x000fe200078ec0ff */
[----:B------:R-:W-:Y:S01]  /*5540*/  IMAD.MOV.U32 R90, RZ, RZ, 0x1 ;  /* 0x00000001ff5a7424 */ /* 0x000fe200078e00ff */
[----:B------:R-:W-:Y:S01]  /*5550*/  LOP3.LUT R93, R6, 0x18, R93, 0xf8, !PT ;  /* 0x00000018065d7812 */ /* 0x000fe200078ef85d */
[----:B------:R-:W-:Y:S01]  /*5560*/  UIADD3 UR4, UPT, UPT, UR44, 0x200, URZ ;  /* 0x000002002c047890 */ /* 0x000fe2000fffe0ff */
[----:B------:R-:W3:Y:S01]  /*5570*/  LDC.64 R76, c[0x0][0x8a8] ;  /* 0x00022a00ff4c7b82 */ /* 0x000ee20000000a00 */
[----:B------:R-:W-:Y:S01]  /*5580*/  LOP3.LUT R37, R37, 0x600000, RZ, 0xc0, !PT ;  /* 0x0060000025257812 */ /* 0x000fe200078ec0ff */
[----:B------:R-:W-:Y:S01]  /*5590*/  IMAD.MOV.U32 R36, RZ, RZ, RZ ;  /* 0x000000ffff247224 */ /* 0x000fe200078e00ff */
[----:B------:R-:W-:-:S02]  /*55a0*/  LOP3.LUT R93, R93, 0xf20, R2, 0xf8, !PT ;  /* 0x00000f205d5d7812 */ /* 0x000fc400078ef802 */
[----:B------:R-:W-:Y:S01]  /*55b0*/  CS2R R88, SRZ ;  /* 0x0000000000587805 */ /* 0x000fe2000001ff00 */
[----:B------:R-:W-:Y:S01]  /*55c0*/  IMAD.U32 R84, RZ, RZ, UR4 ;  /* 0x00000004ff547e24 */ /* 0x000fe2000f8e00ff */
[----:B------:R-:W-:Y:S01]  /*55d0*/  LOP3.LUT R94, R94, 0x4, RZ, 0xc0, !PT ;  /* 0x000000045e5e7812 */ /* 0x000fe200078ec0ff */
[----:B------:R-:W4:Y:S01]  /*55e0*/  LDCU UR60, c[0x0][0x370] ;  /* 0x00006e00ff3c77ac */ /* 0x000f220008000800 */
[----:B------:R-:W4:Y:S02]  /*55f0*/  LDS R0, [UR44+0x1c0] ;  /* 0x0001c02cff007984 */ /* 0x000f240008000800 */
[----:B------:R-:W-:Y:S01]  /*5600*/  LEA R93, R93, R84, 0x1 ;  /* 0x000000545d5d7211 */ /* 0x000fe200078e08ff */
[----:B------:R-:W1:Y:S01]  /*5610*/  LDCU UR43, c[0x0][0xb0c] ;  /* 0x00016180ff2b77ac */ /* 0x000e620008000800 */
[----:B--2---:R-:W-:Y:S01]  /*5620*/  IMAD.U32 R97, RZ, RZ, UR6 ;  /* 0x00000006ff617e24 */ /* 0x004fe2000f8e00ff */
[----:B------:R-:W-:Y:S02]  /*5630*/  MOV R96, UR7 ;  /* 0x0000000700607c02 */ /* 0x000fe40008000f00 */
[--C-:B------:R-:W-:Y:S01]  /*5640*/  IMAD R92, R92, -0x10, R93.reuse ;  /* 0xfffffff05c5c7824 */ /* 0x100fe200078e025d */
[----:B------:R-:W2:Y:S01]  /*5650*/  LDCU UR39, c[0x0][0xb30] ;  /* 0x00016600ff2777ac */ /* 0x000ea20008000800 */
[----:B------:R-:W-:Y:S01]  /*5660*/  IMAD R91, R94, -0x10, R93 ;  /* 0xfffffff05e5b7824 */ /* 0x000fe200078e025d */
[----:B------:R-:W1:Y:S01]  /*5670*/  LDCU.64 UR54, c[0x0][0x888] ;  /* 0x00011100ff3677ac */ /* 0x000e620008000a00 */
[----:B------:R-:W1:Y:S01]  /*5680*/  LDCU.64 UR40, c[0x0][0xb28] ;  /* 0x00016500ff2877ac */ /* 0x000e620008000a00 */
[----:B------:R-:W1:Y:S01]  /*5690*/  LDCU.128 UR56, c[0x0][0xb10] ;  /* 0x00016200ff3877ac */ /* 0x000e620008000c00 */
[----:B------:R-:W1:Y:S01]  /*56a0*/  LDCU UR53, c[0x0][0x374] ;  /* 0x00006e80ff3577ac */ /* 0x000e620008000800 */
[----:B------:R-:W-:Y:S01]  /*56b0*/  UMOV UR52, URZ ;  /* 0x000000ff00347c82 */ /* 0x000fe20008000000 */
[----:B------:R-:W-:Y:S01]  /*56c0*/  UMOV UR46, URZ ;  /* 0x000000ff002e7c82 */ /* 0x000fe20008000000 */
[----:B-1234-:R-:W-:-:S07]  /*56d0*/  IMAD.IADD R37, R0, 0x1, R37 ;  /* 0x0000000100257824 */ /* 0x01efce00078e0225 */
.L_x_142:
[----:B------:R-:W-:Y:S02]  /*56e0*/  LEA R3, R86, UR44, 0x3 ;  /* 0x0000002c56037c11 */ /* 0x000fe4000f8e18ff */
[----:B------:R-:W-:Y:S02]  /*56f0*/  SHF.L.U32 R0, R88, 0x1f, RZ ;  /* 0x0000001f58007819 */ /* 0x000fe400000006ff */
[----:B------:R-:W-:Y:S02]  /*5700*/  LEA R5, R86, UR44, 0x4 ;  /* 0x0000002c56057c11 */ /* 0x000fe4000f8e20ff */
[----:B-1----:R-:W1:Y:S02]  /*5710*/  SYNCS.PHASECHK.TRANS64.TRYWAIT P0, [R3+URZ+0x110], R0 ;  /* 0x00011000030075a7 */ /* 0x002e6400080011ff */
[----:B-12---:R-:W-:Y:S05]  /*5720*/  @!P0 BRA `(.L_x_99) ;  /* 0x0000004c00ac8947 */ /* 0x006fea0003800000 */
.L_x_206:
        /* <DEDUP_REMOVED lines=11> */
[----:B------:R-:W-:Y:S01]  /*57e0*/  PLOP3.LUT P0, PT, PT, PT, UP1, 0x80, 0x8 ;  /* 0x000000000008781c */ /* 0x000fe20003f0f018 */
[----:B------:R-:W-:Y:S11]  /*57f0*/  UP2UR UR62, UPR, URZ, 0x2 ;  /* 0x00000002ff3e7883 */ /* 0x000ff60008000000 */
[----:B------:R-:W-:Y:S01]  /*5800*/  @!UPT UIADD3 URZ, UPT, UPT, URZ, URZ, URZ ;  /* 0x000000fffffff290 */ /* 0x000fe2000fffe0ff */
[----:B-1----:R-:W-:Y:S02]  /*5810*/  @P0 SHF.R.U32.HI R0, RZ, 0x10, R5 ;  /* 0x00000010ff000819 */ /* 0x002fe40000011605 */
        /* <DEDUP_REMOVED lines=12> */
[----:B------:R-:W2:Y:S01]  /*58e0*/  LDCU UR12, c[0x0][0xb20] ;  /* 0x00016400ff0c77ac */ /* 0x000ea20008000800 */
[----:B------:R-:W-:Y:S02]  /*58f0*/  UIMAD.WIDE.U32 UR4, UR53, UR59, URZ ;  /* 0x0000003b350472a5 */ /* 0x000fe4000f8e00ff */
[----:B------:R-:W-:Y:S02]  /*5900*/  UIMAD.WIDE.U32 UR6, UR60, UR56, URZ ;  /* 0x000000383c0672a5 */ /* 0x000fe4000f8e00ff */
[----:B------:R-:W-:Y:S02]  /*5910*/  UISETP.NE.AND UP0, UPT, UR58, 0x1, UPT ;  /* 0x000000013a00788c */ /* 0x000fe4000bf05270 */
[----:B------:R-:W-:Y:S02]  /*5920*/  UIMAD.WIDE.U32 UR8, UR37, UR59, URZ ;  /* 0x0000003b250872a5 */ /* 0x000fe4000f8e00ff */
[----:B------:R-:W-:Y:S02]  /*5930*/  UIMAD.WIDE.U32 UR10, UR38, UR56, URZ ;  /* 0x00000038260a72a5 */ /* 0x000fe4000f8e00ff */
[----:B------:R-:W-:Y:S02]  /*5940*/  UISETP.NE.AND UP1, UPT, UR43, 0x1, UPT ;  /* 0x000000012b00788c */ /* 0x000fe4000bf25270 */
[----:B------:R-:W-:Y:S01]  /*5950*/  UISETP.NE.AND UP2, UPT, UR42, 0x1, UPT ;  /* 0x000000012a00788c */ /* 0x000fe2000bf45270 */
[----:B------:R-:W-:Y:S02]  /*5960*/  UMOV UR4, UR5 ;  /* 0x0000000500047c82 */ /* 0x000fe40008000000 */
[----:B--2---:R-:W-:Y:S03]  /*5970*/  USHF.R.U32.HI UR5, URZ, UR12, UR4 ;  /* 0x0000000cff057299 */ /* 0x004fe60008011604 */
[----:B------:R-:W-:Y:S02]  /*5980*/  UMOV UR4, UR7 ;  /* 0x0000000700047c82 */ /* 0x000fe40008000000 */
[----:B------:R-:W-:Y:S02]  /*5990*/  USHF.R.U32.HI UR7, URZ, UR57, UR4 ;  /* 0x00000039ff077299 */ /* 0x000fe40008011604 */
[----:B------:R-:W-:Y:S02]  /*59a0*/  USEL UR4, UR53, UR5, !UP0 ;  /* 0x0000000535047287 */ /* 0x000fe4000c000000 */
[----:B------:R-:W-:Y:S01]  /*59b0*/  USEL UR7, UR60, UR7, !UP1 ;  /* 0x000000073c077287 */ /* 0x000fe2000c800000 */
[----:B------:R-:W-:Y:S01]  /*59c0*/  UMOV UR5, UR9 ;  /* 0x0000000900057c82 */ /* 0x000fe20008000000 */
[----:B------:R-:W-:Y:S02]  /*59d0*/  UIMAD.WIDE.U32 UR8, UR4, UR40, URZ ;  /* 0x00000028040872a5 */ /* 0x000fe4000f8e00ff */
[----:B------:R-:W-:Y:S03]  /*59e0*/  USHF.R.U32.HI UR6, URZ, UR12, UR5 ;  /* 0x0000000cff067299 */ /* 0x000fe60008011605 */
[----:B------:R-:W-:Y:S01]  /*59f0*/  UMOV UR5, UR11 ;  /* 0x0000000b00057c82 */ /* 0x000fe20008000000 */
[----:B------:R-:W-:Y:S02]  /*5a00*/  UIMAD.WIDE.U32 UR10, UR7, UR40, URZ ;  /* 0x00000028070a72a5 */ /* 0x000fe4000f8e00ff */
[----:B------:R-:W-:Y:S02]  /*5a10*/  USHF.R.U32.HI UR12, URZ, UR57, UR5 ;  /* 0x00000039ff0c7299 */ /* 0x000fe40008011605 */
[----:B------:R-:W-:Y:S01]  /*5a20*/  USEL UR6, UR37, UR6, !UP0 ;  /* 0x0000000625067287 */ /* 0x000fe2000c000000 */
[----:B------:R-:W-:Y:S02]  /*5a30*/  UMOV UR5, UR9 ;  /* 0x0000000900057c82 */ /* 0x000fe40008000000 */
[----:B------:R-:W-:Y:S01]  /*5a40*/  UMOV UR10, UR11 ;  /* 0x0000000b000a7c82 */ /* 0x000fe20008000000 */
[----:B------:R-:W-:Y:S02]  /*5a50*/  @UP2 USHF.R.U32.HI UR4, URZ, UR41, UR5 ;  /* 0x00000029ff042299 */ /* 0x000fe40008011605 */
[----:B------:R-:W-:Y:S02]  /*5a60*/  @UP2 USHF.R.U32.HI UR7, URZ, UR41, UR10 ;  /* 0x00000029ff072299 */ /* 0x000fe4000801160a */
[----:B------:R-:W-:Y:S02]  /*5a70*/  UIMAD UR4, UR42, UR4, URZ ;  /* 0x000000042a0472a4 */ /* 0x000fe4000f8e02ff */
        /* <DEDUP_REMOVED lines=8> */
[----:B------:R-:W-:Y:S02]  /*5b00*/  USEL UR11, UR6, UR4, !UP2 ;  /* 0x00000004060b7287 */ /* 0x000fe4000d000000 */
[----:B------:R-:W-:Y:S02]  /*5b10*/  UIADD3 UR8, UPT, UPT, -UR5, URZ, URZ ;  /* 0x000000ff05087290 */ /* 0x000fe4000fffe1ff */
[----:B------:R-:W-:Y:S01]  /*5b20*/  UIADD3 UR10, UPT, UPT, -UR11, URZ, URZ ;  /* 0x000000ff0b0a7290 */ /* 0x000fe2000fffe1ff */
[----:B------:R-:W-:Y:S01]  /*5b30*/  @!UP0 UMOV UR4, UR9 ;  /* 0x0000000900048c82 */ /* 0x000fe20008000000 */
[----:B------:R-:W-:Y:S02]  /*5b40*/  UIADD3 UR9, UPT, UPT, -UR6, URZ, URZ ;  /* 0x000000ff06097290 */ /* 0x000fe4000fffe1ff */
[----:B------:R-:W-:Y:S02]  /*5b50*/  @!UP0 USHF.R.U32.HI UR4, URZ, UR41, UR4 ;  /* 0x00000029ff048299 */ /* 0x000fe40008011604 */
[----:B------:R-:W-:Y:S02]  /*5b60*/  UIMAD UR10, UR42, UR10, UR6 ;  /* 0x0000000a2a0a72a4 */ /* 0x000fe4000f8e0206 */
[----:B------:R-:W-:Y:S04]  /*5b70*/  @!UP0 USEL UR4, UR5, UR4, !UP2 ;  /* 0x0000000405048287 */ /* 0x000fe8000d000000 */
[----:B------:R-:W-:Y:S02]  /*5b80*/  @!UP0 UIMAD UR10, UR7, UR10, UR4 ;  /* 0x0000000a070a82a4 */ /* 0x000fe4000f8e0204 */
[----:B------:R-:W-:Y:S02]  /*5b90*/  @!UP0 UIADD3 UR11, UPT, UPT, UR11, -UR4, URZ ;  /* 0x800000040b0b8290 */ /* 0x000fe4000fffe0ff */
[----:B------:R-:W-:Y:S02]  /*5ba0*/  UIMAD UR7, UR43, UR8, UR38 ;  /* 0x000000082b0772a4 */ /* 0x000fe4000f8e0226 */
[----:B------:R-:W-:Y:S02]  /*5bb0*/  @!UP0 UIMAD UR6, UR11, UR42, UR5 ;  /* 0x0000002a0b0682a4 */ /* 0x000fe4000f8e0205 */
[----:B------:R-:W-:Y:S01]  /*5bc0*/  UIMAD UR4, UR58, UR9, UR37 ;  /* 0x000000093a0472a4 */ /* 0x000fe2000f8e0225 */
[----:B------:R-:W-:Y:S02]  /*5bd0*/  @!UP0 UMOV UR5, UR10 ;  /* 0x0000000a00058c82 */ /* 0x000fe40008000000 */
[----:B------:R-:W-:Y:S02]  /*5be0*/  UIMAD UR38, UR5, UR43, UR7 ;  /* 0x0000002b052672a4 */ /* 0x000fe4000f8e0207 */
[----:B------:R-:W-:Y:S11]  /*5bf0*/  UIMAD UR37, UR6, UR58, UR4 ;  /* 0x0000003a062572a4 */ /* 0x000ff6000f8e0204 */
[----:B------:R-:W-:Y:S01]  /*5c00*/  @!UPT UIADD3 URZ, UPT, UPT, URZ, URZ, URZ ;  /* 0x000000fffffff290 */ /* 0x000fe2000fffe0ff */
.L_x_100:
[----:B------:R-:W-:Y:S01]  /*5c10*/  UISETP.NE.AND UP0, UPT, UR39, 0x1, UPT ;  /* 0x000000012700788c */ /* 0x000fe2000bf05270 */
[----:B------:R-:W-:Y:S01]  /*5c20*/  LOP3.LUT P0, RZ, R84, 0x1b0, RZ, 0xc0, !PT ;  /* 0x000001b054ff7812 */ /* 0x000fe2000780c0ff */
[----:B------:R-:W-:Y:S01]  /*5c30*/  USHF.L.U32 UR50, UR16, 0x7, URZ ;  /* 0x0000000710327899 */ /* 0x000fe200080006ff */
[----:B------:R-:W-:Y:S01]  /*5c40*/  BSSY.RECONVERGENT B6, `(.L_x_101) ;  /* 0x0000034000067945 */ /* 0x000fe20003800200 */
[----:B------:R-:W-:Y:S01]  /*5c50*/  USHF.L.U32 UR49, UR20, 0x7, URZ ;  /* 0x0000000714317899 */ /* 0x000fe200080006ff */
[----:B------:R-:W-:Y:S06]  /*5c60*/  IADD3 R86, PT, PT, R86, 0x1, RZ ;  /* 0x0000000156567810 */ /* 0x000fec0007ffe0ff */
[----:B------:R-:W2:Y:S01]  /*5c70*/  @!UP0 LDCU.128 UR12, c[0x0][0xb10] ;  /* 0x00016200ff0c87ac */ /* 0x000ea20008000c00 */
[----:B------:R-:W3:Y:S01]  /*5c80*/  @!UP0 LDCU UR5, c[0x0][0xb0c] ;  /* 0x00016180ff0587ac */ /* 0x000ee20008000800 */
[----:B------:R-:W4:Y:S01]  /*5c90*/  @!UP0 LDCU UR10, c[0x0][0xb20] ;  /* 0x00016400ff0a87ac */ /* 0x000f220008000800 */
[----:B--2---:R-:W-:Y:S02]  /*5ca0*/  UIMAD.WIDE.U32 UR8, UR38, UR12, URZ ;  /* 0x0000000c260872a5 */ /* 0x004fe4000f8e00ff */
[----:B------:R-:W-:Y:S02]  /*5cb0*/  UIMAD.WIDE.U32 UR6, UR37, UR15, URZ ;  /* 0x0000000f250672a5 */ /* 0x000fe4000f8e00ff */
[----:B------:R-:W-:Y:S03]  /*5cc0*/  @!UP0 UISETP.NE.AND UP1, UPT, UR14, 0x1, UPT ;  /* 0x000000010e00888c */ /* 0x000fe6000bf25270 */
[----:B------:R-:W-:Y:S01]  /*5cd0*/  @!UP0 UMOV UR4, UR9 ;  /* 0x0000000900048c82 */ /* 0x000fe20008000000 */
[----:B---3--:R-:W-:Y:S02]  /*5ce0*/  @!UP0 UISETP.NE.AND UP2, UPT, UR5, 0x1, UPT ;  /* 0x000000010500888c */ /* 0x008fe4000bf45270 */
[----:B------:R-:W-:Y:S01]  /*5cf0*/  @!UP0 USHF.R.U32.HI UR4, URZ, UR13, UR4 ;  /* 0x0000000dff048299 */ /* 0x000fe20008011604 */
[----:B------:R-:W-:Y:S02]  /*5d00*/  @!UP0 UMOV UR6, UR7 ;  /* 0x0000000700068c82 */ /* 0x000fe40008000000 */
[----:B----4-:R-:W-:Y:S02]  /*5d10*/  @!UP0 USHF.R.U32.HI UR6, URZ, UR10, UR6 ;  /* 0x0000000aff068299 */ /* 0x010fe40008011606 */
[----:B------:R-:W-:Y:S02]  /*5d20*/  @!UP0 USEL UR7, UR38, UR4, !UP2 ;  /* 0x0000000426078287 */ /* 0x000fe4000d000000 */
[----:B------:R-:W-:Y:S04]  /*5d30*/  @!UP0 USEL UR6, UR37, UR6, !UP1 ;  /* 0x0000000625068287 */ /* 0x000fe8000c800000 */
[----:B------:R-:W-:Y:S02]  /*5d40*/  @!UP0 UIADD3 UR4, UPT, UPT, -UR7, UR6, URZ ;  /* 0x0000000607048290 */ /* 0x000fe4000fffe1ff */
[----:B------:R-:W-:Y:S02]  /*5d50*/  @!UP0 UIADD3 UR6, UPT, UPT, UR7, -UR6, URZ ;  /* 0x8000000607068290 */ /* 0x000fe4000fffe0ff */
[----:B------:R-:W-:Y:S02]  /*5d60*/  @!UP0 UIMAD UR38, UR4, UR5, UR38 ;  /* 0x00000005042682a4 */ /* 0x000fe4000f8e0226 */
[----:B------:R-:W-:Y:S01]  /*5d70*/  @!UP0 UIMAD UR37, UR6, UR14, UR37 ;  /* 0x0000000e062582a4 */ /* 0x000fe2000f8e0225 */
[----:B------:R-:W-:Y:S11]  /*5d80*/  @!P0 BRA `(.L_x_102) ;  /* 0x00000000007c8947 */ /* 0x000ff60003800000 */
[----:B------:R-:W2:Y:S01]  /*5d90*/  LDCU.64 UR8, c[0x4][0x80] ;  /* 0x01001000ff0877ac */ /* 0x000ea20008000a00 */
[----:B------:R-:W-:Y:S01]  /*5da0*/  MOV R2, 0x0 ;  /* 0x0000000000027802 */ /* 0x000fe20000000f00 */
[----:B------:R-:W-:Y:S02]  /*5db0*/  HFMA2 R12, -RZ, RZ, 0, 5.9604644775390625e-08 ;  /* 0x00000001ff0c7431 */ /* 0x000fe400000001ff */
[----:B------:R-:W-:Y:S01]  /*5dc0*/  IMAD.MOV.U32 R8, RZ, RZ, 0x70 ;  /* 0x00000070ff087424 */ /* 0x000fe200078e00ff */
[----:B------:R3:W4:Y:S01]  /*5dd0*/  LDC.64 R14, c[0x4][R2] ;  /* 0x01000000020e7b82 */ /* 0x0007220000000a00 */
[----:B------:R-:W1:Y:S01]  /*5de0*/  LDCU.64 UR6, c[0x4][0x88] ;  /* 0x01001100ff0677ac */ /* 0x000e620008000a00 */
[----:B------:R-:W-:Y:S01]  /*5df0*/  IMAD.MOV.U32 R13, RZ, RZ, RZ ;  /* 0x000000ffff0d7224 */ /* 0x000fe200078e00ff */
[----:B------:R-:W1:Y:S01]  /*5e00*/  LDCU.64 UR4, c[0x4][0x8] ;  /* 0x01000100ff0477ac */ /* 0x000e620008000a00 */
[----:B--2---:R-:W-:Y:S01]  /*5e10*/  MOV R5, UR9 ;  /* 0x0000000900057c02 */ /* 0x004fe20008000f00 */
[----:B------:R-:W-:Y:S01]  /*5e20*/  IMAD.U32 R4, RZ, RZ, UR8 ;  /* 0x00000008ff047e24 */ /* 0x000fe2000f8e00ff */
[----:B-1----:R-:W-:Y:S01]  /*5e30*/  MOV R7, UR7 ;  /* 0x0000000700077c02 */ /* 0x002fe20008000f00 */
[----:B------:R-:W-:Y:S01]  /*5e40*/  IMAD.U32 R6, RZ, RZ, UR6 ;  /* 0x00000006ff067e24 */ /* 0x000fe2000f8e00ff */
[----:B------:R-:W-:Y:S01]  /*5e50*/  MOV R11, UR5 ;  /* 0x00000005000b7c02 */ /* 0x000fe20008000f00 */
[----:B------:R-:W-:Y:S02]  /*5e60*/  IMAD.U32 R10, RZ, RZ, UR4 ;  /* 0x00000004ff0a7e24 */ /* 0x000fe4000f8e00ff */
[----:B------:R-:W-:Y:S07]  /*5e70*/  LEPC R20, `(.L_x_103) ;  /* 0x000000001014794e */ /* 0x000fee0000000000 */
[----:B---345:R-:W-:Y:S05]  /*5e80*/  CALL.ABS.NOINC R14 ;  /* 0x000000000e007343 */ /* 0x038fea0003c00000 */
.L_x_103:
[----:B------:R-:W1:Y:S01]  /*5e90*/  LDCU.64 UR8, c[0x4][0x80] ;  /* 0x01001000ff0877ac */ /* 0x000e620008000a00 */
[----:B------:R-:W2:Y:S01]  /*5ea0*/  LDC.64 R2, c[0x4][R2] ;  /* 0x0100000002027b82 */ /* 0x000ea20000000a00 */
[----:B------:R-:W-:Y:S02]  /*5eb0*/  HFMA2 R12, -RZ, RZ, 0, 5.9604644775390625e-08 ;  /* 0x00000001ff0c7431 */ /* 0x000fe400000001ff */
[----:B------:R-:W-:Y:S02]  /*5ec0*/  IMAD.MOV.U32 R8, RZ, RZ, 0x70 ;  /* 0x00000070ff087424 */ /* 0x000fe400078e00ff */
[----:B------:R-:W-:Y:S01]  /*5ed0*/  IMAD.MOV.U32 R13, RZ, RZ, RZ ;  /* 0x000000ffff0d7224 */ /* 0x000fe200078e00ff */
[----:B------:R-:W3:Y:S01]  /*5ee0*/  LDCU.64 UR6, c[0x4][0x88] ;  /* 0x01001100ff0677ac */ /* 0x000ee20008000a00 */
[----:B------:R-:W4:Y:S01]  /*5ef0*/  LDCU.64 UR4, c[0x4][0x8] ;  /* 0x01000100ff0477ac */ /* 0x000f220008000a00 */
[----:B-1----:R-:W-:Y:S02]  /*5f00*/  MOV R4, UR8 ;  /* 0x0000000800047c02 */ /* 0x002fe40008000f00 */
[----:B------:R-:W-:Y:S02]  /*5f10*/  MOV R5, UR9 ;  /* 0x0000000900057c02 */ /* 0x000fe40008000f00 */
[----:B---3--:R-:W-:Y:S01]  /*5f20*/  MOV R7, UR7 ;  /* 0x0000000700077c02 */ /* 0x008fe20008000f00 */
[----:B------:R-:W-:Y:S01]  /*5f30*/  IMAD.U32 R6, RZ, RZ, UR6 ;  /* 0x00000006ff067e24 */ /* 0x000fe2000f8e00ff */
[----:B----4-:R-:W-:Y:S01]  /*5f40*/  MOV R11, UR5 ;  /* 0x00000005000b7c02 */ /* 0x010fe20008000f00 */
[----:B------:R-:W-:Y:S02]  /*5f50*/  IMAD.U32 R10, RZ, RZ, UR4 ;  /* 0x00000004ff0a7e24 */ /* 0x000fe4000f8e00ff */
[----:B------:R-:W-:Y:S07]  /*5f60*/  LEPC R20, `(.L_x_102) ;  /* 0x000000001014794e */ /* 0x000fee0000000000 */
[----:B--2---:R-:W-:Y:S05]  /*5f70*/  CALL.ABS.NOINC R2 ;  /* 0x0000000002007343 */ /* 0x004fea0003c00000 */
.L_x_102:
[----:B------:R-:W-:Y:S05]  /*5f80*/  BSYNC.RECONVERGENT B6 ;  /* 0x0000000000067941 */ /* 0x000fea0003800200 */
.L_x_101:
[----:B------:R-:W-:Y:S02]  /*5f90*/  R2UR UR6, R83 ;  /* 0x00000000530672ca */ /* 0x000fe400000e0000 */
[----:B------:R-:W-:Y:S02]  /*5fa0*/  R2UR UR5, R97 ;  /* 0x00000000610572ca */ /* 0x000fe400000e0000 */
[----:B------:R-:W-:Y:S02]  /*5fb0*/  R2UR UR4, R96 ;  /* 0x00000000600472ca */ /* 0x000fe400000e0000 */
[----:B------:R-:W-:Y:S02]  /*5fc0*/  ISETP.NE.U32.AND P4, PT, R78, RZ, PT ;  /* 0x000000ff4e00720c */ /* 0x000fe40003f85070 */
[----:B------:R-:W-:Y:S02]  /*5fd0*/  ISETP.NE.U32.AND P2, PT, RZ, UR54, PT ;  /* 0x00000036ff007c0c */ /* 0x000fe4000bf45070 */
[----:B------:R-:W-:Y:S02]  /*5fe0*/  ISETP.NE.AND.EX P4, PT, R79, RZ, PT, P4 ;  /* 0x000000ff4f00720c */ /* 0x000fe40003f85340 */
[----:B------:R-:W-:Y:S01]  /*5ff0*/  ISETP.NE.AND.EX P2, PT, RZ, UR55, PT, P2 ;  /* 0x00000037ff007c0c */ /* 0x000fe2000bf45320 */
[----:B------:R-:W-:Y:S02]  /*6000*/  UISETP.NE.AND UP2, UPT, UR6, URZ, UPT ;  /* 0x000000ff0600728c */ /* 0x000fe4000bf45270 */
[----:B------:R-:W-:Y:S04]  /*6010*/  UISETP.NE.U32.AND UP0, UPT, UR5, URZ, UPT ;  /* 0x000000ff0500728c */ /* 0x000fe8000bf05070 */
[----:B------:R-:W-:Y:S01]  /*6020*/  UISETP.NE.AND.EX UP1, UPT, UR4, URZ, UPT, UP0 ;  /* 0x000000ff0400728c */ /* 0x000fe2000bf25300 */
[----:B------:R-:W-:Y:S01]  /*6030*/  PLOP3.LUT P1, PT, PT, PT, UP2, 0x80, 0x8 ;  /* 0x000000000008781c */ /* 0x000fe20003f2f028 */
[----:B------:R-:W-:Y:S03]  /*6040*/  UPLOP3.LUT UP0, UPT, UPT, UPT, UPT, 0x40, 0x4 ;  /* 0x000000000004789c */ /* 0x000fe60003f0e870 */
[----:B------:R-:W-:Y:S06]  /*6050*/  @UP2 UPLOP3.LUT UP0, UPT, UPT, UPT, UP1, 0x80, 0x8 ;  /* 0x000000000008289c */ /* 0x000fec0003f0f010 */
[----:B------:R-:W-:Y:S01]  /*6060*/  PLOP3.LUT P0, PT, PT, PT, UP0, 0x80, 0x8 ;  /* 0x000000000008781c */ /* 0x000fe20003f0f008 */
[----:B------:R-:W-:Y:S01]  /*6070*/  @!UPT UIADD3 URZ, UPT, UPT, URZ, URZ, URZ ;  /* 0x000000fffffff290 */ /* 0x000fe2000fffe0ff */
[----:B------:R-:W-:Y:S11]  /*6080*/  BRA.U !UP1, `(.L_x_104) ;  /* 0x0000000109407547 */ /* 0x000ff6000b800000 */
[----:B------:R-:W-:Y:S01]  /*6090*/  UISETP.NE.U32.AND UP0, UPT, UR54, URZ, UPT ;  /* 0x000000ff3600728c */ /* 0x000fe2000bf05070 */
[----:B------:R-:W-:Y:S01]  /*60a0*/  R2UR UR6, R97 ;  /* 0x00000000610672ca */ /* 0x000fe200000e0000 */
[----:B------:R-:W2:Y:S01]  /*60b0*/  LDCU.64 UR8, c[0x0][0x358] ;  /* 0x00006b00ff0877ac */ /* 0x000ea20008000a00 */
[----:B------:R-:W-:Y:S02]  /*60c0*/  HFMA2 R80, -RZ, RZ, 0, 5.9604644775390625e-08 ;  /* 0x00000001ff507431 */ /* 0x000fe400000001ff */
[----:B-1----:R-:W-:Y:S01]  /*60d0*/  IMAD.MOV.U32 R0, RZ, RZ, 0x1 ;  /* 0x00000001ff007424 */ /* 0x002fe200078e00ff */
[----:B------:R-:W-:Y:S06]  /*60e0*/  UISETP.NE.AND.EX UP0, UPT, UR55, URZ, UPT, UP0 ;  /* 0x000000ff3700728c */ /* 0x000fec000bf05300 */
[----:B------:R-:W-:Y:S05]  /*60f0*/  PLOP3.LUT P3, PT, PT, PT, UP0, 0x80, 0x8 ;  /* 0x000000000008781c */ /* 0x000fea0003f6f008 */
[----:B------:R-:W1:Y:S01]  /*6100*/  @UP0 LDCU.64 UR4, c[0x0][0x888] ;  /* 0x00011100ff0407ac */ /* 0x000e620008000a00 */
[----:B------:R-:W-:Y:S07]  /*6110*/  @UP0 UIMAD UR6, UR36, UR6, URZ ;  /* 0x00000006240602a4 */ /* 0x000fee000f8e02ff */
[----:B------:R-:W-:Y:S01]  /*6120*/  @!P3 PRMT R80, R0, 0x7610, R80 ;  /* 0x000076100050b816 */ /* 0x000fe20000000050 */
[----:B-1----:R-:W-:Y:S06]  /*6130*/  @UP0 UIMAD.WIDE UR4, UR6, 0x4, UR4 ;  /* 0x00000004060408a5 */ /* 0x002fec000f8e0204 */
[----:B------:R-:W-:Y:S02]  /*6140*/  IMAD.U32 R2, RZ, RZ, UR4 ;  /* 0x00000004ff027e24 */ /* 0x000fe4000f8e00ff */
[----:B------:R-:W-:Y:S03]  /*6150*/  IMAD.U32 R3, RZ, RZ, UR5 ;  /* 0x00000005ff037e24 */ /* 0x000fe6000f8e00ff */
[----:B------:R-:W1:Y:S02]  /*6160*/  @!UP0 LDCU UR4, c[0x0][0x880] ;  /* 0x00011000ff0487ac */ /* 0x000e640008000800 */
[----:B--2--5:R2:W5:Y:S02]  /*6170*/  @P3 LDG.E R41, desc[UR8][R2.64] ;  /* 0x0000000802293981 */ /* 0x024564000c1e1900 */
[----:B-12---:R-:W-:Y:S02]  /*6180*/  @!P3 MOV R41, UR4 ;  /* 0x000000040029bc02 */ /* 0x006fe40008000f00 */
.L_x_104:
[----:B------:R-:W-:Y:S05]  /*6190*/  @!P4 BRA `(.L_x_105) ;  /* 0x000000000024c947 */ /* 0x000fea0003800000 */
[----:B------:R-:W-:Y:S01]  /*61a0*/  ISETP.NE.U32.AND P3, PT, R76, RZ, PT ;  /* 0x000000ff4c00720c */ /* 0x000fe20003f65070 */
[----:B------:R-:W2:Y:S03]  /*61b0*/  LDCU.64 UR4, c[0x0][0x358] ;  /* 0x00006b00ff0477ac */ /* 0x000ea60008000a00 */
[----:B------:R-:W-:Y:S11]  /*61c0*/  ISETP.NE.AND.EX P3, PT, R77, RZ, PT, P3 ;  /* 0x000000ff4d00720c */ /* 0x000ff60003f65330 */
[----:B------:R-:W-:Y:S02]  /*61d0*/  @!UPT UIADD3 URZ, UPT, UPT, URZ, URZ, URZ ;  /* 0x000000fffffff290 */ /* 0x000fe4000fffe0ff */
[----:B------:R-:W3:Y:S01]  /*61e0*/  @P3 LDC.64 R2, c[0x0][0x8a8] ;  /* 0x00022a00ff023b82 */ /* 0x000ee20000000a00 */
[----:B-1----:R-:W-:Y:S04]  /*61f0*/  @P3 IMAD R0, R78, UR36, RZ ;  /* 0x000000244e003c24 */ /* 0x002fe8000f8e02ff */
[----:B---3--:R-:W-:Y:S05]  /*6200*/  @P3 IMAD.WIDE R2, R0, 0x4, R2 ;  /* 0x0000000400023825 */ /* 0x008fea00078e0202 */
[----:B--2--5:R2:W5:Y:S02]  /*6210*/  @P3 LDG.E R38, desc[UR4][R2.64] ;  /* 0x0000000402263981 */ /* 0x024564000c1e1900 */
[----:B--2---:R-:W3:Y:S02]  /*6220*/  @!P3 LDC R38, c[0x0][0x8a0] ;  /* 0x00022800ff26bb82 */ /* 0x004ee40000000800 */
.L_x_105:
[----:B-----5:R-:W-:Y:S01]  /*6230*/  FSETP.NEU.AND P3, PT, R41, RZ, PT ;  /* 0x000000ff2900720b */ /* 0x020fe20003f6d000 */
[----:B------:R-:W-:Y:S01]  /*6240*/  BSSY B1, `(.L_x_106) ;  /* 0x0000039000017945 */ /* 0x000fe20003800000 */
[----:B------:R-:W-:Y:S01]  /*6250*/  SEL R3, RZ, 0xffffffff, P2 ;  /* 0xffffffffff037807 */ /* 0x000fe20001000000 */
[----:B------:R-:W-:Y:S01]  /*6260*/  IMAD.MOV.U32 R47, RZ, RZ, 0x1 ;  /* 0x00000001ff2f7424 */ /* 0x000fe200078e00ff */
[----:B------:R-:W-:Y:S01]  /*6270*/  @P1 LOP3.LUT P2, RZ, R80, 0xff, RZ, 0xc0, !PT ;  /* 0x000000ff50ff1812 */ /* 0x000fe2000784c0ff */
[----:B------:R-:W-:Y:S01]  /*6280*/  IMAD R39, R36, 0x80, R37 ;  /* 0x0000008024277824 */ /* 0x000fe200078e0225 */
[----:B------:R-:W-:Y:S01]  /*6290*/  @P1 SEL R2, RZ, 0xffffffff, P3 ;  /* 0xffffffffff021807 */ /* 0x000fe20001800000 */
[----:B------:R-:W-:Y:S01]  /*62a0*/  IMAD R87, R94, -0x10, R92 ;  /* 0xfffffff05e577824 */ /* 0x000fe200078e025c */
[----:B------:R-:W-:Y:S01]  /*62b0*/  LOP3.LUT R90, R90, 0x1, RZ, 0x3c, !PT ;  /* 0x000000015a5a7812 */ /* 0x000fe200078e3cff */
[----:B------:R-:W-:Y:S01]  /*62c0*/  IMAD.MOV.U32 R46, RZ, RZ, RZ ;  /* 0x000000ffff2e7224 */ /* 0x000fe200078e00ff */
[----:B------:R-:W-:Y:S02]  /*62d0*/  @P0 SEL R2, R3, R2, !P2 ;  /* 0x0000000203020207 */ /* 0x000fe40005000000 */
[----:B------:R-:W-:Y:S02]  /*62e0*/  CS2R R74, SRZ ;  /* 0x00000000004a7805 */ /* 0x000fe4000001ff00 */
[----:B------:R-:W-:Y:S02]  /*62f0*/  LEA R99, R36, UR44, 0x3 ;  /* 0x0000002c24637c11 */ /* 0x000fe4000f8e18ff */
[----:B------:R-:W-:Y:S02]  /*6300*/  CS2R R72, SRZ ;  /* 0x0000000000487805 */ /* 0x000fe4000001ff00 */
[----:B------:R-:W-:Y:S02]  /*6310*/  @P1 LOP3.LUT R2, R2, 0x1, RZ, 0xc0, !PT ;  /* 0x0000000102021812 */ /* 0x000fe400078ec0ff */
[----:B------:R-:W-:Y:S02]  /*6320*/  CS2R R66, SRZ ;  /* 0x0000000000427805 */ /* 0x000fe4000001ff00 */
[----:B-1----:R-:W-:Y:S02]  /*6330*/  SHF.L.U32 R0, R89, 0x1f, RZ ;  /* 0x0000001f59007819 */ /* 0x002fe400000006ff */
[----:B------:R-:W-:Y:S02]  /*6340*/  CS2R R64, SRZ ;  /* 0x0000000000407805 */ /* 0x000fe4000001ff00 */
[----:B------:R-:W-:Y:S02]  /*6350*/  ISETP.NE.U32.OR P5, PT, R2, 0x1, !P1 ;  /* 0x000000010200780c */ /* 0x000fe40004fa5470 */
[----:B------:R-:W-:Y:S02]  /*6360*/  CS2R R58, SRZ ;  /* 0x00000000003a7805 */ /* 0x000fe4000001ff00 */
[----:B------:R-:W-:Y:S02]  /*6370*/  PLOP3.LUT P2, PT, PT, PT, UP1, 0x80, 0x8 ;  /* 0x000000000008781c */ /* 0x000fe40003f4f018 */
[----:B------:R-:W-:Y:S02]  /*6380*/  CS2R R56, SRZ ;  /* 0x0000000000387805 */ /* 0x000fe4000001ff00 */
[----:B------:R-:W-:Y:S02]  /*6390*/  LOP3.LUT P4, R85, R80, 0xff, RZ, 0xc0, !PT ;  /* 0x000000ff50557812 */ /* 0x000fe4000788c0ff */
[----:B------:R-:W-:Y:S02]  /*63a0*/  CS2R R50, SRZ ;  /* 0x0000000000327805 */ /* 0x000fe4000001ff00 */
[----:B------:R-:W-:Y:S02]  /*63b0*/  SEL R2, RZ, 0xffffffff, P3 ;  /* 0xffffffffff027807 */ /* 0x000fe40001800000 */
[----:B------:R-:W-:Y:S02]  /*63c0*/  CS2R R48, SRZ ;  /* 0x0000000000307805 */ /* 0x000fe4000001ff00 */
[----:B------:R-:W-:Y:S02]  /*63d0*/  P2R R98, PR, RZ, 0x20 ;  /* 0x00000020ff627803 */ /* 0x000fe40000000000 */
[----:B------:R-:W-:Y:S02]  /*63e0*/  @P5 SHF.L.U32 R4, R90, 0x1f, RZ ;  /* 0x0000001f5a045819 */ /* 0x000fe400000006ff */
[----:B------:R-:W-:Y:S02]  /*63f0*/  @P2 SEL R2, R3, R2, !P4 ;  /* 0x0000000203022207 */ /* 0x000fe40006000000 */
[----:B------:R-:W1:Y:S02]  /*6400*/  @P5 SYNCS.PHASECHK.TRANS64.TRYWAIT P1, [UR44+0xc0], R4 ;  /* 0x0000c004ff0055a7 */ /* 0x000e64000802112c */
[----:B------:R-:W-:Y:S04]  /*6410*/  LOP3.LUT R2, R2, 0x1, RZ, 0xc0, !PT ;  /* 0x0000000102027812 */ /* 0x000fe800078ec0ff */
[----:B------:R-:W-:Y:S04]  /*6420*/  ISETP.NE.U32.AND P2, PT, R2, 0x1, PT ;  /* 0x000000010200780c */ /* 0x000fe80003f45070 */
[----:B------:R-:W-:Y:S01]  /*6430*/  P2R R60, PR, RZ, 0x4 ;  /* 0x00000004ff3c7803 */ /* 0x000fe20000000000 */
[----:B------:R2:W4:Y:S01]  /*6440*/  SYNCS.PHASECHK.TRANS64.TRYWAIT P0, [R99+URZ+0x130], R0 ;  /* 0x00013000630075a7 */ /* 0x00052200080011ff */
[----:B-1----:R-:W-:Y:S01]  /*6450*/  @P5 SEL R47, RZ, 0x1, !P1 ;  /* 0x00000001ff2f5807 */ /* 0x002fe20004800000 */
[----:B--2---:R-:W-:Y:S06]  /*6460*/  @!P5 BRA `(.L_x_107) ;  /* 0x000000000058d947 */ /* 0x004fec0003800000 */
[----:B------:R-:W-:Y:S01]  /*6470*/  IMAD.MOV.U32 R75, RZ, RZ, RZ ;  /* 0x000000ffff4b7224 */ /* 0x000fe200078e00ff */
[----:B------:R-:W-:Y:S01]  /*6480*/  ISETP.NE.AND P1, PT, R47, RZ, PT ;  /* 0x000000ff2f00720c */ /* 0x000fe20003f25270 */
[----:B------:R-:W-:Y:S01]  /*6490*/  BSSY B0, `(.L_x_108) ;  /* 0x000000c000007945 */ /* 0x000fe20003800000 */
[----:B------:R-:W-:Y:S02]  /*64a0*/  CS2R R50, SRZ ;  /* 0x0000000000327805 */ /* 0x000fe4000001ff00 */
[----:B------:R-:W-:Y:S02]  /*64b0*/  CS2R R48, SRZ ;  /* 0x0000000000307805 */ /* 0x000fe4000001ff00 */
[----:B------:R-:W-:Y:S02]  /*64c0*/  CS2R R58, SRZ ;  /* 0x00000000003a7805 */ /* 0x000fe4000001ff00 */
[----:B------:R-:W-:Y:S02]  /*64d0*/  CS2R R56, SRZ ;  /* 0x0000000000387805 */ /* 0x000fe4000001ff00 */
[----:B------:R-:W-:Y:S02]  /*64e0*/  CS2R R66, SRZ ;  /* 0x0000000000427805 */ /* 0x000fe4000001ff00 */
[----:B------:R-:W-:Y:S02]  /*64f0*/  CS2R R64, SRZ ;  /* 0x0000000000407805 */ /* 0x000fe4000001ff00 */
[----:B------:R-:W-:Y:S01]  /*6500*/  CS2R R72, SRZ ;  /* 0x0000000000487805 */ /* 0x000fe2000001ff00 */
[----:B------:R-:W-:Y:S06]  /*6510*/  @P1 BRA `(.L_x_109) ;  /* 0x00000000000c1947 */ /* 0x000fec0003800000 */
[----:B------:R-:W-:Y:S04]  /*6520*/  SHF.L.U32 R3, R90, 0x1f, RZ ;  /* 0x0000001f5a037819 */ /* 0x000fe800000006ff */
[----:B------:R-:W1:Y:S02]  /*6530*/  SYNCS.PHASECHK.TRANS64.TRYWAIT P1, [UR44+0xc0], R3 ;  /* 0x0000c003ff0075a7 */ /* 0x000e64000802112c */
[----:B-1----:R-:W-:Y:S05]  /*6540*/  @!P1 BRA `(.L_x_110) ;  /* 0x0000004000389947 */ /* 0x002fea0003800000 */
.L_x_109:
[----:B------:R-:W-:Y:S05]  /*6550*/  BSYNC B0 ;  /* 0x0000000000007941 */ /* 0x000fea0003800000 */
.L_x_108:
[----:B------:R-:W-:Y:S01]  /*6560*/  ISETP.NE.AND P1, PT, R60, RZ, PT ;  /* 0x000000ff3c00720c */ /* 0x000fe20003f25270 */
[----:B------:R-:W-:Y:S11]  /*6570*/  HFMA2 R46, -RZ, RZ, 0, 5.9604644775390625e-08 ;  /* 0x00000001ff2e7431 */ /* 0x000ff600000001ff */
[----:B------:R-:W-:Y:S01]  /*6580*/  @!UPT UIADD3 URZ, UPT, UPT, URZ, URZ, URZ ;  /* 0x000000fffffff290 */ /* 0x000fe2000fffe0ff */
[----:B------:R2:W1:Y:S04]  /*6590*/  @P1 LDS.128 R48, [R93] ;  /* 0x000000005d301984 */ /* 0x0004680000000c00 */
[----:B------:R2:W1:Y:S04]  /*65a0*/  @P1 LDS.128 R56, [R92+0x10] ;  /* 0x000010005c381984 */ /* 0x0004680000000c00 */
[----:B------:R2:W1:Y:S04]  /*65b0*/  @P1 LDS.128 R64, [R91+0x20] ;  /* 0x000020005b401984 */ /* 0x0004680000000c00 */
[----:B------:R2:W1:Y:S02]  /*65c0*/  @P1 LDS.128 R72, [R87+0x30] ;  /* 0x0000300057481984 */ /* 0x0004640000000c00 */
.L_x_107:
[----:B------:R-:W-:Y:S05]  /*65d0*/  BSYNC B1 ;  /* 0x0000000000017941 */ /* 0x000fea0003800000 */
.L_x_106:
[----:B-1----:R-:W-:Y:S04]  /*65e0*/  SHF.R.U32.HI R2, RZ, 0x15, R39 ;  /* 0x00000015ff027819 */ /* 0x002fe80000011627 */
[----:B------:R-:W-:Y:S01]  /*65f0*/  LOP3.LUT P1, RZ, R2, 0x3, R81, 0x48, !PT ;  /* 0x0000000302ff7812 */ /* 0x000fe20007824851 */
[----:B------:R-:W-:Y:S01]  /*6600*/  @!UPT UIADD3 URZ, UPT, UPT, URZ, URZ, URZ ;  /* 0x000000fffffff290 */ /* 0x000fe2000fffe0ff */
[----:B----4-:R-:W-:Y:S11]  /*6610*/  @P0 BRA `(.L_x_111) ;  /* 0x0000000000080947 */ /* 0x010ff60003800000 */
[----:B------:R-:W1:Y:S02]  /*6620*/  SYNCS.PHASECHK.TRANS64.TRYWAIT P0, [R99+URZ+0x130], R0 ;  /* 0x00013000630075a7 */ /* 0x000e6400080011ff */
[----:B-1----:R-:W-:Y:S05]  /*6630*/  @!P0 BRA `(.L_x_112) ;  /* 0x0000004000148947 */ /* 0x002fea0003800000 */
.L_x_111:
[----:B------:R-:W-:Y:S05]  /*6640*/  @!P1 BRA `(.L_x_113) ;  /* 0x0000000000409947 */ /* 0x000fea0003800000 */
[----:B------:R-:W4:Y:S01]  /*6650*/  LDCU.64 UR8, c[0x4][0x70] ;  /* 0x01000e00ff0877ac */ /* 0x000f220008000a00 */
[----:B------:R-:W-:Y:S01]  /*6660*/  MOV R3, 0x0 ;  /* 0x0000000000037802 */ /* 0x000fe20000000f00 */
[----:B------:R-:W-:Y:S02]  /*6670*/  HFMA2 R12, -RZ, RZ, 0, 5.9604644775390625e-08 ;  /* 0x00000001ff0c7431 */ /* 0x000fe400000001ff */
[----:B------:R-:W-:Y:S02]  /*6680*/  IMAD.MOV.U32 R8, RZ, RZ, 0x192 ;  /* 0x00000192ff087424 */ /* 0x000fe400078e00ff */
[----:B------:R-:W-:Y:S01]  /*6690*/  IMAD.MOV.U32 R13, RZ, RZ, RZ ;  /* 0x000000ffff0d7224 */ /* 0x000fe200078e00ff */
[----:B------:R-:W5:Y:S01]  /*66a0*/  LDCU.64 UR6, c[0x4][0x78] ;  /* 0x01000f00ff0677ac */ /* 0x000f620008000a00 */
[----:B------:R-:W1:Y:S01]  /*66b0*/  LDC.64 R2, c[0x4][R3] ;  /* 0x0100000003027b82 */ /* 0x000e620000000a00 */
[----:B------:R-:W2:Y:S01]  /*66c0*/  LDCU.64 UR4, c[0x4][0x10] ;  /* 0x01000200ff0477ac */ /* 0x000ea20008000a00 */
[----:B----4-:R-:W-:Y:S01]  /*66d0*/  MOV R5, UR9 ;  /* 0x0000000900057c02 */ /* 0x010fe20008000f00 */
[----:B------:R-:W-:Y:S01]  /*66e0*/  IMAD.U32 R4, RZ, RZ, UR8 ;  /* 0x00000008ff047e24 */ /* 0x000fe2000f8e00ff */
[----:B-----5:R-:W-:Y:S01]  /*66f0*/  MOV R7, UR7 ;  /* 0x0000000700077c02 */ /* 0x020fe20008000f00 */
[----:B------:R-:W-:Y:S01]  /*6700*/  IMAD.U32 R6, RZ, RZ, UR6 ;  /* 0x00000006ff067e24 */ /* 0x000fe2000f8e00ff */
[----:B--2---:R-:W-:Y:S01]  /*6710*/  MOV R11, UR5 ;  /* 0x00000005000b7c02 */ /* 0x004fe20008000f00 */
[----:B------:R-:W-:Y:S02]  /*6720*/  IMAD.U32 R10, RZ, RZ, UR4 ;  /* 0x00000004ff0a7e24 */ /* 0x000fe4000f8e00ff */
[----:B------:R-:W-:Y:S07]  /*6730*/  LEPC R20, `(.L_x_113) ;  /* 0x000000001014794e */ /* 0x000fee0000000000 */
[----:B-1-3--:R-:W-:Y:S05]  /*6740*/  CALL.ABS.NOINC R2 ;  /* 0x0000000002007343 */ /* 0x00afea0003c00000 */
.L_x_113:
[C---:B------:R-:W-:Y:S01]  /*6750*/  SHF.L.U32 R40, R48.reuse, 0x10, RZ ;  /* 0x0000001030287819 */ /* 0x040fe200000006ff */
[----:B------:R-:W-:Y:S05]  /*6760*/  WARPSYNC.ALL ;  /* 0x0000000000007948 */ /* 0x000fea0003800000 */
[----:B------:R-:W-:Y:S01]  /*6770*/  R2UR UR4, R39 ;  /* 0x00000000270472ca */ /* 0x000fe200000e0000 */
[----:B------:R-:W-:Y:S01]  /*6780*/  BSSY.RECONVERGENT B0, `(.L_x_114) ;  /* 0x0000088000007945 */ /* 0x000fe20003800200 */
[----:B------:R-:W-:Y:S02]  /*6790*/  LOP3.LUT R43, R48, 0xffff0000, RZ, 0xc0, !PT ;  /* 0xffff0000302b7812 */ /* 0x000fe400078ec0ff */
[----:B------:R-:W-:Y:S02]  /*67a0*/  SHF.L.U32 R42, R49, 0x10, RZ ;  /* 0x00000010312a7819 */ /* 0x000fe400000006ff */
[----:B------:R-:W-:Y:S02]  /*67b0*/  SHF.L.U32 R45, R51, 0x10, RZ ;  /* 0x00000010332d7819 */ /* 0x000fe400000006ff */
[----:B------:R-:W-:Y:S02]  /*67c0*/  LOP3.LUT R44, R75, 0xffff0000, RZ, 0xc0, !PT ;  /* 0xffff00004b2c7812 */ /* 0x000fe400078ec0ff */
[----:B------:R-:W-:Y:S03]  /*67d0*/  ISETP.NE.AND P0, PT, R95, RZ, PT ;  /* 0x000000ff5f00720c */ /* 0x000fe60003f05270 */
[----:B------:R-:W1:Y:S02]  /*67e0*/  LDTM.x32 R4, tmem[UR4] ;  /* 0x00000004000479ee */ /* 0x000e6400082c0000 */
[C---:B-1-3--:R-:W-:Y:S01]  /*67f0*/  FMUL R0, R38.reuse, R4 ;  /* 0x0000000426007220 */ /* 0x04afe20000400000 */
[C---:B------:R-:W-:Y:S01]  /*6800*/  FMUL R2, R38.reuse, R5 ;  /* 0x0000000526027220 */ /* 0x040fe20000400000 */
[C---:B------:R-:W-:Y:S01]  /*6810*/  FMUL R3, R38.reuse, R6 ;  /* 0x0000000626037220 */ /* 0x040fe20000400000 */
[----:B------:R-:W-:Y:S01]  /*6820*/  FMUL R7, R38, R7 ;  /* 0x0000000726077220 */ /* 0x000fe20000400000 */
[----:B------:R-:W-:Y:S01]  /*6830*/  FFMA R0, R41, R40, R0 ;  /* 0x0000002829007223 */ /* 0x000fe20000000000 */
[----:B------:R-:W-:Y:S01]  /*6840*/  LOP3.LUT R40, R49, 0xffff0000, RZ, 0xc0, !PT ;  /* 0xffff000031287812 */ /* 0x000fe200078ec0ff */
[C---:B------:R-:W-:Y:S01]  /*6850*/  FFMA R2, R41.reuse, R43, R2 ;  /* 0x0000002b29027223 */ /* 0x040fe20000000002 */
[C---:B------:R-:W-:Y:S01]  /*6860*/  SHF.L.U32 R43, R50.reuse, 0x10, RZ ;  /* 0x00000010322b7819 */ /* 0x040fe200000006ff */
[C---:B------:R-:W-:Y:S01]  /*6870*/  FFMA R3, R41.reuse, R42, R3 ;  /* 0x0000002a29037223 */ /* 0x040fe20000000003 */
[----:B------:R-:W-:Y:S01]  /*6880*/  LOP3.LUT R42, R50, 0xffff0000, RZ, 0xc0, !PT ;  /* 0xffff0000322a7812 */ /* 0x000fe200078ec0ff */
[----:B------:R-:W-:Y:S01]  /*6890*/  FMUL R4, R38, R8 ;  /* 0x0000000826047220 */ /* 0x000fe20000400000 */
[----:B------:R-:W-:Y:S01]  /*68a0*/  F2FP.BF16.F32.PACK_AB R52, R2, R0 ;  /* 0x000000000234723e */ /* 0x000fe200000010ff */
[----:B------:R-:W-:Y:S01]  /*68b0*/  FFMA R7, R41, R40, R7 ;  /* 0x0000002829077223 */ /* 0x000fe20000000007 */
[----:B------:R-:W-:Y:S01]  /*68c0*/  LOP3.LUT R40, R51, 0xffff0000, RZ, 0xc0, !PT ;  /* 0xffff000033287812 */ /* 0x000fe200078ec0ff */
[C---:B------:R-:W-:Y:S01]  /*68d0*/  FMUL R5, R38.reuse, R9 ;  /* 0x0000000926057220 */ /* 0x040fe20000400000 */
[C---:B------:R-:W-:Y:S01]  /*68e0*/  FMUL R6, R38.reuse, R10 ;  /* 0x0000000a26067220 */ /* 0x040fe20000400000 */
[----:B------:R-:W-:Y:S01]  /*68f0*/  FMUL R11, R38, R11 ;  /* 0x0000000b260b7220 */ /* 0x000fe20000400000 */
[----:B------:R-:W-:Y:S01]  /*6900*/  F2FP.BF16.F32.PACK_AB R53, R7, R3 ;  /* 0x000000030735723e */ /* 0x000fe200000010ff */
[C---:B------:R-:W-:Y:S01]  /*6910*/  FFMA R4, R41.reuse, R43, R4 ;  /* 0x0000002b29047223 */ /* 0x040fe20000000004 */
[C---:B------:R-:W-:Y:S01]  /*6920*/  SHF.L.U32 R43, R56.reuse, 0x10, RZ ;  /* 0x00000010382b7819 */ /* 0x040fe200000006ff */
[----:B------:R-:W-:Y:S01]  /*6930*/  FFMA R5, R41, R42, R5 ;  /* 0x0000002a29057223 */ /* 0x000fe20000000005 */
[----:B------:R-:W-:Y:S01]  /*6940*/  LOP3.LUT R42, R57, 0xffff0000, RZ, 0xc0, !PT ;  /* 0xffff0000392a7812 */ /* 0x000fe200078ec0ff */
[----:B------:R-:W-:Y:S01]  /*6950*/  FFMA R6, R41, R45, R6 ;  /* 0x0000002d29067223 */ /* 0x000fe20000000006 */
[----:B------:R-:W-:Y:S01]  /*6960*/  SHF.L.U32 R45, R57, 0x10, RZ ;  /* 0x00000010392d7819 */ /* 0x000fe200000006ff */
[----:B------:R-:W-:Y:S01]  /*6970*/  FFMA R11, R41, R40, R11 ;  /* 0x00000028290b7223 */ /* 0x000fe2000000000b */
[----:B------:R-:W-:Y:S01]  /*6980*/  LOP3.LUT R40, R56, 0xffff0000, RZ, 0xc0, !PT ;  /* 0xffff000038287812 */ /* 0x000fe200078ec0ff */
[C---:B------:R-:W-:Y:S01]  /*6990*/  FMUL R8, R38.reuse, R12 ;  /* 0x0000000c26087220 */ /* 0x040fe20000400000 */
[----:B------:R-:W-:Y:S01]  /*69a0*/  F2FP.BF16.F32.PACK_AB R54, R5, R4 ;  /* 0x000000040536723e */ /* 0x000fe200000010ff */
[C---:B------:R-:W-:Y:S01]  /*69b0*/  FMUL R9, R38.reuse, R13 ;  /* 0x0000000d26097220 */ /* 0x040fe20000400000 */
[----:B------:R-:W-:Y:S01]  /*69c0*/  F2FP.BF16.F32.PACK_AB R55, R11, R6 ;  /* 0x000000060b37723e */ /* 0x000fe200000010ff */
[C---:B------:R-:W-:Y:S01]  /*69d0*/  FMUL R10, R38.reuse, R14 ;  /* 0x0000000e260a7220 */ /* 0x040fe20000400000 */
[----:B------:R-:W-:Y:S01]  /*69e0*/  FMUL R15, R38, R15 ;  /* 0x0000000f260f7220 */ /* 0x000fe20000400000 */
[----:B------:R-:W-:Y:S01]  /*69f0*/  FFMA R8, R41, R43, R8 ;  /* 0x0000002b29087223 */ /* 0x000fe20000000008 */
[----:B------:R-:W-:Y:S01]  /*6a00*/  SHF.L.U32 R43, R59, 0x10, RZ ;  /* 0x000000103b2b7819 */ /* 0x000fe200000006ff */
[C---:B------:R-:W-:Y:S01]  /*6a10*/  FFMA R9, R41.reuse, R40, R9 ;  /* 0x0000002829097223 */ /* 0x040fe20000000009 */
[C---:B------:R-:W-:Y:S01]  /*6a20*/  SHF.L.U32 R40, R58.reuse, 0x10, RZ ;  /* 0x000000103a287819 */ /* 0x040fe200000006ff */
        /* <DEDUP_REMOVED lines=8> */
[----:B------:R-:W-:Y:S01]  /*6ab0*/  FMUL R14, R38, R18 ;  /* 0x00000012260e7220 */ /* 0x000fe20000400000 */
[----:B------:R-:W-:Y:S01]  /*6ac0*/  FFMA R12, R41, R40, R12 ;  /* 0x00000028290c7223 */ /* 0x000fe2000000000c */
[----:B------:R-:W-:Y:S01]  /*6ad0*/  LOP3.LUT R40, R59, 0xffff0000, RZ, 0xc0, !PT ;  /* 0xffff00003b287812 */ /* 0x000fe200078ec0ff */
[C---:B------:R-:W-:Y:S01]  /*6ae0*/  FFMA R13, R41.reuse, R42, R13 ;  /* 0x0000002a290d7223 */ /* 0x040fe2000000000d */
[----:B------:R-:W-:Y:S01]  /*6af0*/  LOP3.LUT R42, R64, 0xffff0000, RZ, 0xc0, !PT ;  /* 0xffff0000402a7812 */ /* 0x000fe200078ec0ff */
[----:B------:R-:W-:Y:S01]  /*6b00*/  FMUL R19, R38, R19 ;  /* 0x0000001326137220 */ /* 0x000fe20000400000 */
[----:B------:R-:W-:Y:S01]  /*6b10*/  FFMA R14, R41, R43, R14 ;  /* 0x0000002b290e7223 */ /* 0x000fe2000000000e */
[----:B------:R-:W-:Y:S01]  /*6b20*/  SHF.L.U32 R43, R64, 0x10, RZ ;  /* 0x00000010402b7819 */ /* 0x000fe200000006ff */
[----:B------:R1:W-:Y:S01]  /*6b30*/  STS.128 [R93], R52 ;  /* 0x000000345d007388 */ /* 0x0003e20000000c00 */
[----:B------:R-:W-:Y:S01]  /*6b40*/  F2FP.BF16.F32.PACK_AB R70, R13, R12 ;  /* 0x0000000c0d46723e */ /* 0x000fe200000010ff */
[C---:B------:R-:W-:Y:S01]  /*6b50*/  FMUL R16, R38.reuse, R20 ;  /* 0x0000001426107220 */ /* 0x040fe20000400000 */
        /* <DEDUP_REMOVED lines=8> */
[C---:B------:R-:W-:Y:S01]  /*6be0*/  FFMA R17, R41.reuse, R42, R17 ;  /* 0x0000002a29117223 */ /* 0x040fe20000000011 */
[----:B------:R-:W-:Y:S01]  /*6bf0*/  FFMA R18, R41, R45, R18 ;  /* 0x0000002d29127223 */ /* 0x000fe20000000012 */
[----:B------:R1:W-:Y:S01]  /*6c00*/  STS.128 [R92+0x10], R68 ;  /* 0x000010445c007388 */ /* 0x0003e20000000c00 */
[----:B------:R-:W-:Y:S01]  /*6c10*/  SHF.L.U32 R45, R67, 0x10, RZ ;  /* 0x00000010432d7819 */ /* 0x000fe200000006ff */
[----:B------:R-:W-:Y:S01]  /*6c20*/  FFMA R23, R41, R40, R23 ;  /* 0x0000002829177223 */ /* 0x000fe20000000017 */
[----:B------:R-:W-:Y:S01]  /*6c30*/  LOP3.LUT R40, R66, 0xffff0000, RZ, 0xc0, !PT ;  /* 0xffff000042287812 */ /* 0x000fe200078ec0ff */
[C---:B------:R-:W-:Y:S01]  /*6c40*/  FMUL R20, R38.reuse, R24 ;  /* 0x0000001826147220 */ /* 0x040fe20000400000 */
[----:B------:R-:W-:Y:S01]  /*6c50*/  LOP3.LUT R42, R67, 0xffff0000, RZ, 0xc0, !PT ;  /* 0xffff0000432a7812 */ /* 0x000fe200078ec0ff */
[C---:B------:R-:W-:Y:S01]  /*6c60*/  FMUL R21, R38.reuse, R25 ;  /* 0x0000001926157220 */ /* 0x040fe20000400000 */
[----:B------:R-:W-:Y:S01]  /*6c70*/  F2FP.BF16.F32.PACK_AB R100, R17, R16 ;  /* 0x000000101164723e */ /* 0x000fe200000010ff */
[C---:B------:R-:W-:Y:S01]  /*6c80*/  FMUL R22, R38.reuse, R26 ;  /* 0x0000001a26167220 */ /* 0x040fe20000400000 */
[----:B------:R-:W-:Y:S01]  /*6c90*/  FMUL R27, R38, R27 ;  /* 0x0000001b261b7220 */ /* 0x000fe20000400000 */
[C---:B------:R-:W-:Y:S01]  /*6ca0*/  FFMA R20, R41.reuse, R43, R20 ;  /* 0x0000002b29147223 */ /* 0x040fe20000000014 */
[C---:B------:R-:W-:Y:S01]  /*6cb0*/  FFMA R21, R41.reuse, R40, R21 ;  /* 0x0000002829157223 */ /* 0x040fe20000000015 */
[C---:B------:R-:W-:Y:S01]  /*6cc0*/  FFMA R22, R41.reuse, R45, R22 ;  /* 0x0000002d29167223 */ /* 0x040fe20000000016 */
[----:B------:R-:W-:Y:S01]  /*6cd0*/  FFMA R27, R41, R42, R27 ;  /* 0x0000002a291b7223 */ /* 0x000fe2000000001b */
[----:B------:R-:W-:Y:S01]  /*6ce0*/  SHF.L.U32 R40, R72, 0x10, RZ ;  /* 0x0000001048287819 */ /* 0x000fe200000006ff */
[----:B------:R-:W-:Y:S01]  /*6cf0*/  FMUL R24, R38, R28 ;  /* 0x0000001c26187220 */ /* 0x000fe20000400000 */
[----:B------:R-:W-:Y:S01]  /*6d00*/  LOP3.LUT R42, R72, 0xffff0000, RZ, 0xc0, !PT ;  /* 0xffff0000482a7812 */ /* 0x000fe200078ec0ff */
[C---:B------:R-:W-:Y:S01]  /*6d10*/  FMUL R25, R38.reuse, R29 ;  /* 0x0000001d26197220 */ /* 0x040fe20000400000 */
[----:B------:R-:W-:Y:S01]  /*6d20*/  SHF.L.U32 R43, R73, 0x10, RZ ;  /* 0x00000010492b7819 */ /* 0x000fe200000006ff */
[C---:B------:R-:W-:Y:S01]  /*6d30*/  FMUL R26, R38.reuse, R30 ;  /* 0x0000001e261a7220 */ /* 0x040fe20000400000 */
[C---:B------:R-:W-:Y:S01]  /*6d40*/  FFMA R24, R41.reuse, R40, R24 ;  /* 0x0000002829187223 */ /* 0x040fe20000000018 */
[----:B------:R-:W-:Y:S01]  /*6d50*/  FFMA R25, R41, R42, R25 ;  /* 0x0000002a29197223 */ /* 0x000fe20000000019 */
[----:B------:R-:W-:Y:S01]  /*6d60*/  LOP3.LUT R40, R73, 0xffff0000, RZ, 0xc0, !PT ;  /* 0xffff000049287812 */ /* 0x000fe200078ec0ff */
[----:B------:R-:W-:Y:S01]  /*6d70*/  FFMA R26, R41, R43, R26 ;  /* 0x0000002b291a7223 */ /* 0x000fe2000000001a */
[----:B------:R-:W-:Y:S01]  /*6d80*/  FMUL R31, R38, R31 ;  /* 0x0000001f261f7220 */ /* 0x000fe20000400000 */
[----:B------:R-:W-:Y:S01]  /*6d90*/  SHF.L.U32 R43, R74, 0x10, RZ ;  /* 0x000000104a2b7819 */ /* 0x000fe200000006ff */
[----:B------:R-:W-:Y:S01]  /*6da0*/  FMUL R28, R38, R32 ;  /* 0x00000020261c7220 */ /* 0x000fe20000400000 */
[----:B------:R-:W-:Y:S01]  /*6db0*/  LOP3.LUT R42, R74, 0xffff0000, RZ, 0xc0, !PT ;  /* 0xffff00004a2a7812 */ /* 0x000fe200078ec0ff */
[C---:B------:R-:W-:Y:S01]  /*6dc0*/  FMUL R29, R38.reuse, R33 ;  /* 0x00000021261d7220 */ /* 0x040fe20000400000 */
[----:B------:R-:W-:Y:S01]  /*6dd0*/  SHF.L.U32 R45, R75, 0x10, RZ ;  /* 0x000000104b2d7819 */ /* 0x000fe200000006ff */
[C---:B------:R-:W-:Y:S01]  /*6de0*/  FMUL R30, R38.reuse, R34 ;  /* 0x00000022261e7220 */ /* 0x040fe20000400000 */
[----:B------:R-:W-:Y:S01]  /*6df0*/  FFMA R31, R41, R40, R31 ;  /* 0x00000028291f7223 */ /* 0x000fe2000000001f */
[----:B------:R-:W-:Y:S01]  /*6e00*/  FMUL R35, R38, R35 ;  /* 0x0000002326237220 */ /* 0x000fe20000400000 */
[----:B------:R-:W-:Y:S01]  /*6e10*/  F2FP.BF16.F32.PACK_AB R101, R23, R18 ;  /* 0x000000121765723e */ /* 0x000fe200000010ff */
[----:B------:R-:W-:Y:S01]  /*6e20*/  FFMA R28, R41, R43, R28 ;  /* 0x0000002b291c7223 */ /* 0x000fe2000000001c */
[----:B------:R-:W-:Y:S01]  /*6e30*/  F2FP.BF16.F32.PACK_AB R102, R21, R20 ;  /* 0x000000141566723e */ /* 0x000fe200000010ff */
[----:B------:R-:W-:Y:S01]  /*6e40*/  FFMA R29, R41, R42, R29 ;  /* 0x0000002a291d7223 */ /* 0x000fe2000000001d */
[----:B------:R-:W-:Y:S01]  /*6e50*/  F2FP.BF16.F32.PACK_AB R103, R27, R22 ;  /* 0x000000161b67723e */ /* 0x000fe200000010ff */
[C---:B------:R-:W-:Y:S01]  /*6e60*/  FFMA R30, R41.reuse, R45, R30 ;  /* 0x0000002d291e7223 */ /* 0x040fe2000000001e */
[----:B------:R-:W-:Y:S01]  /*6e70*/  FFMA R35, R41, R44, R35 ;  /* 0x0000002c29237223 */ /* 0x000fe20000000023 */
[----:B------:R-:W-:Y:S02]  /*6e80*/  F2FP.BF16.F32.PACK_AB R104, R25, R24 ;  /* 0x000000181968723e */ /* 0x000fe400000010ff */
[----:B------:R1:W-:Y:S01]  /*6e90*/  STS.128 [R91+0x20], R100 ;  /* 0x000020645b007388 */ /* 0x0003e20000000c00 */
[----:B------:R-:W-:Y:S02]  /*6ea0*/  F2FP.BF16.F32.PACK_AB R105, R31, R26 ;  /* 0x0000001a1f69723e */ /* 0x000fe400000010ff */
[----:B------:R-:W-:Y:S02]  /*6eb0*/  F2FP.BF16.F32.PACK_AB R106, R29, R28 ;  /* 0x0000001c1d6a723e */ /* 0x000fe400000010ff */
[----:B------:R-:W-:Y:S05]  /*6ec0*/  F2FP.BF16.F32.PACK_AB R107, R35, R30 ;  /* 0x0000001e236b723e */ /* 0x000fea00000010ff */
[----:B------:R1:W-:Y:S01]  /*6ed0*/  STS.128 [R87+0x30], R104 ;  /* 0x0000306857007388 */ /* 0x0003e20000000c00 */
[----:B------:R-:W-:Y:S01]  /*6ee0*/  @!PT LDS RZ, [RZ] ;  /* 0x00000000fffff984 */ /* 0x000fe20000000800 */
[----:B------:R-:W-:Y:S01]  /*6ef0*/  @!PT LDS RZ, [RZ] ;  /* 0x00000000fffff984 */ /* 0x000fe20000000800 */
[----:B------:R-:W-:Y:S01]  /*6f00*/  @!PT LDS RZ, [RZ] ;  /* 0x00000000fffff984 */ /* 0x000fe20000000800 */
[----:B------:R-:W-:Y:S01]  /*6f10*/  @!PT LDS RZ, [RZ] ;  /* 0x00000000fffff984 */ /* 0x000fe20000000800 */
[----:B------:R3:W-:Y:S07]  /*6f20*/  MEMBAR.ALL.CTA ;  /* 0x0000000000007992 */ /* 0x0007ee0000008000 */
[----:B---3--:R-:W3:Y:S02]  /*6f30*/  FENCE.VIEW.ASYNC.S ;  /* 0x00000000000073c6 */ /* 0x008ee40000000000 */
[----:B---3--:R-:W-:Y:S06]  /*6f40*/  BAR.SYNC.DEFER_BLOCKING 0x1, 0x80 ;  /* 0x0042000000007b1d */ /* 0x008fec0000010000 */
[----:B------:R-:W-:Y:S05]  /*6f50*/  @P0 BRA `(.L_x_115) ;  /* 0x0000000000280947 */ /* 0x000fea0003800000 */
[----:B------:R-:W3:Y:S01]  /*6f60*/  LDCU.64 UR6, c[0x0][0x348] ;  /* 0x00006900ff0677ac */ /* 0x000ee20008000a00 */
[----:B------:R-:W-:Y:S01]  /*6f70*/  UIADD3 UR4, UPT, UPT, UR44, 0x200, URZ ;  /* 0x000002002c047890 */ /* 0x000fe2000fffe0ff */
[----:B------:R-:W-:Y:S05]  /*6f80*/  UMOV UR51, UR36 ;  /* 0x0000002400337c82 */ /* 0x000fea0008000000 */
[----:B------:R-:W-:Y:S04]  /*6f90*/  MOV R84, UR4 ;  /* 0x0000000400547c02 */ /* 0x000fe80008000f00 */
[----:B------:R-:W-:Y:S01]  /*6fa0*/  R2UR UR48, R84 ;  /* 0x00000000543072ca */ /* 0x000fe200000e0000 */
[----:B---3--:R-:W-:Y:S04]  /*6fb0*/  UIADD3 UR4, UP0, UPT, UR6, 0x680, URZ ;  /* 0x0000068006047890 */ /* 0x008fe8000ff1e0ff */
[----:B------:R-:W-:Y:S09]  /*6fc0*/  UIADD3.X UR5, UPT, UPT, URZ, UR7, URZ, UP0, !UPT ;  /* 0x00000007ff057290 */ /* 0x000ff200087fe4ff */
[----:B------:R3:W-:Y:S01]  /*6fd0*/  UTMASTG.3D [UR48], [UR4] ;  /* 0x00000030040073b5 */ /* 0x0007e20008010000 */
[----:B------:R0:W-:Y:S01]  /*6fe0*/  UTMACMDFLUSH ;  /* 0x00000000000079b7 */ /* 0x0001e20000000000 */
[----:B---3--:R-:W-:Y:S04]  /*6ff0*/  DEPBAR.LE SB0, 0x1 ;  /* 0x000080400000791a */ /* 0x008fe80000000000 */
.L_x_115:
[----:B------:R-:W-:Y:S05]  /*7000*/  BSYNC.RECONVERGENT B0 ;  /* 0x0000000000007941 */ /* 0x000fea0003800200 */
.L_x_114:
[----:B------:R-:W-:Y:S01]  /*7010*/  BAR.SYNC.DEFER_BLOCKING 0x1, 0x80 ;  /* 0x0042000000007b1d */ /* 0x000fe20000010000 */
[----:B------:R-:W-:Y:S01]  /*7020*/  ISETP.NE.AND P1, PT, R98, RZ, PT ;  /* 0x000000ff6200720c */ /* 0x000fe20003f25270 */
[----:B------:R-:W-:Y:S01]  /*7030*/  UISETP.NE.AND UP0, UPT, UR52, URZ, UPT ;  /* 0x000000ff3400728c */ /* 0x000fe2000bf05270 */
[----:B------:R-:W-:Y:S11]  /*7040*/  LEA R3, R46, UR44, 0x3 ;  /* 0x0000002c2e037c11 */ /* 0x000ff6000f8e18ff */
[----:B------:R-:W-:Y:S01]  /*7050*/  @P1 SHF.L.U32 R2, R90, 0x1f, RZ ;  /* 0x0000001f5a021819 */ /* 0x000fe200000006ff */
[----:B------:R-:W-:Y:S06]  /*7060*/  BRA.U !UP0, `(.L_x_116) ;  /* 0x0000000108247547 */ /* 0x000fec000b800000 */
[----:B------:R-:W-:Y:S01]  /*7070*/  IMAD.U32 R5, RZ, RZ, UR46 ;  /* 0x0000002eff057e24 */ /* 0x000fe2000f8e00ff */
[----:B------:R-:W-:Y:S01]  /*7080*/  MOV R0, UR47 ;  /* 0x0000002f00007c02 */ /* 0x000fe20008000f00 */
[----:B------:R-:W-:Y:S03]  /*7090*/  UIADD3 UR4, UPT, UPT, UR46, 0x1, URZ ;  /* 0x000000012e047890 */ /* 0x000fe6000fffe0ff */
[----:B------:R-:W-:Y:S01]  /*70a0*/  @P1 LEA R5, R5, UR44, 0x3 ;  /* 0x0000002c05051c11 */ /* 0x000fe2000f8e18ff */
[----:B------:R-:W-:Y:S04]  /*70b0*/  UISETP.NE.AND UP0, UPT, UR4, 0x4, UPT ;  /* 0x000000040400788c */ /* 0x000fe8000bf05270 */
[----:B------:R-:W-:Y:S01]  /*70c0*/  @P1 VIADD R5, R5, 0xe0 ;  /* 0x000000e005051836 */ /* 0x000fe20000000000 */
[----:B------:R-:W-:Y:S04]  /*70d0*/  USEL UR46, UR4, URZ, UP0 ;  /* 0x000000ff042e7287 */ /* 0x000fe80008000000 */
[----:B------:R-:W-:Y:S04]  /*70e0*/  @P1 PRMT R0, R0, 0x654, R5 ;  /* 0x0000065400001816 */ /* 0x000fe80000000005 */
[----:B------:R3:W-:Y:S04]  /*70f0*/  @P1 SYNCS.ARRIVE.TRANS64.RED.A1T0 RZ, [R0+URZ], RZ ;  /* 0x000000ff00ff19a7 */ /* 0x0007e800081004ff */
.L_x_116:
[----:B------:R-:W4:Y:S01]  /*7100*/  @P1 SYNCS.PHASECHK.TRANS64.TRYWAIT P0, [R3+URZ+0xc0], R2 ;  /* 0x0000c002030015a7 */ /* 0x000f2200080011ff */
[----:B------:R-:W-:Y:S01]  /*7110*/  BSSY B1, `(.L_x_117) ;  /* 0x0000016000017945 */ /* 0x000fe20003800000 */
[----:B----4-:R-:W-:Y:S03]  /*7120*/  @P1 SEL R47, RZ, 0x1, !P0 ;  /* 0x00000001ff2f1807 */ /* 0x010fe60004000000 */
[----:B------:R-:W-:Y:S05]  /*7130*/  @!P1 BRA `(.L_x_118) ;  /* 0x00000000004c9947 */ /* 0x000fea0003800000 */
[----:B------:R-:W-:Y:S01]  /*7140*/  ISETP.NE.AND P0, PT, R47, RZ, PT ;  /* 0x000000ff2f00720c */ /* 0x000fe20003f05270 */
[----:B------:R-:W-:Y:S01]  /*7150*/  BSSY B0, `(.L_x_119) ;  /* 0x000000b000007945 */ /* 0x000fe20003800000 */
[----:B------:R-:W-:Y:S11]  /*7160*/  ISETP.NE.AND P1, PT, R60, RZ, PT ;  /* 0x000000ff3c00720c */ /* 0x000ff60003f25270 */
[----:B------:R-:W-:Y:S02]  /*7170*/  @!UPT UIADD3 URZ, UPT, UPT, URZ, URZ, URZ ;  /* 0x000000fffffff290 */ /* 0x000fe4000fffe0ff */
[C---:B------:R-:W-:Y:S01]  /*7180*/  @P1 IMAD R6, R46.reuse, 0x2000, R93 ;  /* 0x000020002e061824 */ /* 0x040fe200078e025d */
[C---:B------:R-:W-:Y:S01]  /*7190*/  @P1 LEA R4, R46.reuse, R91, 0xd ;  /* 0x0000005b2e041211 */ /* 0x040fe200078e68ff */
[C---:B------:R-:W-:Y:S02]  /*71a0*/  @P1 IMAD R5, R46.reuse, 0x2000, R92 ;  /* 0x000020002e051824 */ /* 0x040fe400078e025c */
[----:B------:R-:W-:Y:S01]  /*71b0*/  @P1 IMAD R2, R46, 0x2000, R87 ;  /* 0x000020002e021824 */ /* 0x000fe200078e0257 */
[----:B------:R-:W-:Y:S06]  /*71c0*/  @P0 BRA `(.L_x_120) ;  /* 0x00000000000c0947 */ /* 0x000fec0003800000 */
[----:B---3--:R-:W-:Y:S04]  /*71d0*/  SHF.L.U32 R0, R90, 0x1f, RZ ;  /* 0x0000001f5a007819 */ /* 0x008fe800000006ff */
[----:B------:R-:W3:Y:S02]  /*71e0*/  SYNCS.PHASECHK.TRANS64.TRYWAIT P0, [R3+URZ+0xc0], R0 ;  /* 0x0000c000030075a7 */ /* 0x000ee400080011ff */
[----:B---3--:R-:W-:Y:S05]  /*71f0*/  @!P0 BRA `(.L_x_121) ;  /* 0x0000003400388947 */ /* 0x008fea0003800000 */
.L_x_120:
[----:B------:R-:W-:Y:S05]  /*7200*/  BSYNC B0 ;  /* 0x0000000000007941 */ /* 0x000fea0003800000 */
.L_x_119:
[----:B------:R-:W-:Y:S02]  /*7210*/  ISETP.NE.AND P0, PT, R60, RZ, PT ;  /* 0x000000ff3c00720c */ /* 0x000fe40003f05270 */
[----:B------:R-:W-:Y:S11]  /*7220*/  IADD3 R46, PT, PT, R46, 0x1, RZ ;  /* 0x000000012e2e7810 */ /* 0x000ff60007ffe0ff */
[----:B------:R4:W1:Y:S04]  /*7230*/  @P0 LDS.128 R48, [R6] ;  /* 0x0000000006300984 */ /* 0x0008680000000c00 */
[----:B------:R4:W1:Y:S04]  /*7240*/  @P0 LDS.128 R56, [R5+0x10] ;  /* 0x0000100005380984 */ /* 0x0008680000000c00 */
[----:B------:R4:W1:Y:S04]  /*7250*/  @P0 LDS.128 R64, [R4+0x20] ;  /* 0x0000200004400984 */ /* 0x0008680000000c00 */
[----:B------:R4:W1:Y:S02]  /*7260*/  @P0 LDS.128 R72, [R2+0x30] ;  /* 0x0000300002480984 */ /* 0x0008640000000c00 */
.L_x_118:
[----:B------:R-:W-:Y:S05]  /*7270*/  BSYNC B1 ;  /* 0x0000000000017941 */ /* 0x000fea0003800000 */
.L_x_117:
[----:B---3--:R-:W-:Y:S05]  /*7280*/  VIADD R0, R39, 0x20 ;  /* 0x0000002027007836 */ /* 0x008fea0000000000 */
[----:B------:R-:W-:Y:S04]  /*7290*/  SHF.R.U32.HI R0, RZ, 0x15, R0 ;  /* 0x00000015ff007819 */ /* 0x000fe80000011600 */
[----:B------:R-:W-:Y:S11]  /*72a0*/  LOP3.LUT P0, RZ, R0, 0x3, R81, 0x48, !PT ;  /* 0x0000000300ff7812 */ /* 0x000ff60007804851 */
[----:B------:R-:W-:Y:S02]  /*72b0*/  @!UPT UIADD3 URZ, UPT, UPT, URZ, URZ, URZ ;  /* 0x000000fffffff290 */ /* 0x000fe4000fffe0ff */
[----:B------:R-:W-:Y:S05]  /*72c0*/  @!P0 BRA `(.L_x_122) ;  /* 0x0000000000408947 */ /* 0x000fea0003800000 */
[----:B------:R-:W3:Y:S01]  /*72d0*/  LDCU.64 UR8, c[0x4][0x70] ;  /* 0x01000e00ff0877ac */ /* 0x000ee20008000a00 */
[----:B------:R-:W-:Y:S01]  /*72e0*/  MOV R3, 0x0 ;  /* 0x0000000000037802 */ /* 0x000fe20000000f00 */
[----:B------:R-:W-:Y:S02]  /*72f0*/  HFMA2 R12, -RZ, RZ, 0, 5.9604644775390625e-08 ;  /* 0x00000001ff0c7431 */ /* 0x000fe400000001ff */
[----:B------:R-:W-:Y:S02]  /*7300*/  IMAD.MOV.U32 R8, RZ, RZ, 0x192 ;  /* 0x00000192ff087424 */ /* 0x000fe400078e00ff */
[----:B------:R-:W-:Y:S01]  /*7310*/  IMAD.MOV.U32 R13, RZ, RZ, RZ ;  /* 0x000000ffff0d7224 */ /* 0x000fe200078e00ff */
[----:B------:R-:W5:Y:S01]  /*7320*/  LDCU.64 UR6, c[0x4][0x78] ;  /* 0x01000f00ff0677ac */ /* 0x000f620008000a00 */
[----:B----4-:R-:W4:Y:S01]  /*7330*/  LDC.64 R2, c[0x4][R3] ;  /* 0x0100000003027b82 */ /* 0x010f220000000a00 */
[----:B------:R-:W2:Y:S01]  /*7340*/  LDCU.64 UR4, c[0x4][0x10] ;  /* 0x01000200ff0477ac */ /* 0x000ea20008000a00 */
[----:B---3--:R-:W-:Y:S01]  /*7350*/  MOV R5, UR9 ;  /* 0x0000000900057c02 */ /* 0x008fe20008000f00 */
[----:B------:R-:W-:Y:S01]  /*7360*/  IMAD.U32 R4, RZ, RZ, UR8 ;  /* 0x00000008ff047e24 */ /* 0x000fe2000f8e00ff */
[----:B-----5:R-:W-:Y:S01]  /*7370*/  MOV R7, UR7 ;  /* 0x0000000700077c02 */ /* 0x020fe20008000f00 */
[----:B------:R-:W-:Y:S01]  /*7380*/  IMAD.U32 R6, RZ, RZ, UR6 ;  /* 0x00000006ff067e24 */ /* 0x000fe2000f8e00ff */
[----:B--2---:R-:W-:Y:S01]  /*7390*/  MOV R11, UR5 ;  /* 0x00000005000b7c02 */ /* 0x004fe20008000f00 */
[----:B------:R-:W-:Y:S02]  /*73a0*/  IMAD.U32 R10, RZ, RZ, UR4 ;  /* 0x00000004ff0a7e24 */ /* 0x000fe4000f8e00ff */
[----:B------:R-:W-:Y:S07]  /*73b0*/  LEPC R20, `(.L_x_122) ;  /* 0x000000001014794e */ /* 0x000fee0000000000 */
[----:B-1--4-:R-:W-:Y:S05]  /*73c0*/  CALL.ABS.NOINC R2 ;  /* 0x0000000002007343 */ /* 0x012fea0003c00000 */
.L_x_122:
[C---:B-1----:R-:W-:Y:S01]  /*73d0*/  SHF.L.U32 R40, R48.reuse, 0x10, RZ ;  /* 0x0000001030287819 */ /* 0x042fe200000006ff */
[----:B------:R-:W-:Y:S05]  /*73e0*/  WARPSYNC.ALL ;  /* 0x0000000000007948 */ /* 0x000fea0003800000 */
[----:B------:R-:W-:Y:S01]  /*73f0*/  R2UR UR4, R39 ;  /* 0x00000000270472ca */ /* 0x000fe200000e0000 */
[----:B------:R-:W-:Y:S01]  /*7400*/  BSSY.RECONVERGENT B0, `(.L_x_123) ;  /* 0x0000090000007945 */ /* 0x000fe20003800200 */
[----:B------:R-:W-:Y:S02]  /*7410*/  LOP3.LUT R43, R48, 0xffff0000, RZ, 0xc0, !PT ;  /* 0xffff0000302b7812 */ /* 0x000fe400078ec0ff */
[----:B------:R-:W-:Y:S02]  /*7420*/  LOP3.LUT R42, R49, 0xffff0000, RZ, 0xc0, !PT ;  /* 0xffff0000312a7812 */ /* 0x000fe400078ec0ff */
[----:B------:R-:W-:Y:S02]  /*7430*/  SHF.L.U32 R45, R51, 0x10, RZ ;  /* 0x00000010332d7819 */ /* 0x000fe400000006ff */
[----:B------:R-:W-:Y:S02]  /*7440*/  ISETP.NE.AND P6, PT, R98, RZ, PT ;  /* 0x000000ff6200720c */ /* 0x000fe40003fc5270 */
[----:B------:R-:W-:Y:S02]  /*7450*/  MOV R52, UR46 ;  /* 0x0000002e00347c02 */ /* 0x000fe40008000f00 */
[----:B------:R-:W-:Y:S01]  /*7460*/  MOV R61, UR47 ;  /* 0x0000002f003d7c02 */ /* 0x000fe20008000f00 */
[----:B----4-:R-:W1:Y:S01]  /*7470*/  LDTM.x32 R4, tmem[UR4+0x20] ;  /* 0x00002004000479ee */ /* 0x010e6200082c0000 */
[----:B------:R-:W-:Y:S02]  /*7480*/  LOP3.LUT R44, R75, 0xffff0000, RZ, 0xc0, !PT ;  /* 0xffff00004b2c7812 */ /* 0x000fe400078ec0ff */
[----:B------:R-:W-:Y:S02]  /*7490*/  ISETP.NE.AND P0, PT, R95, RZ, PT ;  /* 0x000000ff5f00720c */ /* 0x000fe40003f05270 */
[----:B------:R-:W-:Y:S03]  /*74a0*/  LEA R62, R46, UR44, 0x3 ;  /* 0x0000002c2e3e7c11 */ /* 0x000fe6000f8e18ff */
[----:B------:R-:W-:Y:S02]  /*74b0*/  @P6 LEA R52, R52, UR44, 0x3 ;  /* 0x0000002c34346c11 */ /* 0x000fe4000f8e18ff */
[----:B------:R-:W-:Y:S02]  /*74c0*/  @P6 SHF.L.U32 R63, R90, 0x1f, RZ ;  /* 0x0000001f5a3f6819 */ /* 0x000fe400000006ff */
[----:B------:R-:W-:Y:S04]  /*74d0*/  @P6 IADD3 R52, PT, PT, R52, 0xe0, RZ ;  /* 0x000000e034346810 */ /* 0x000fe80007ffe0ff */
[----:B------:R-:W-:Y:S01]  /*74e0*/  @P6 PRMT R61, R61, 0x654, R52 ;  /* 0x000006543d3d6816 */ /* 0x000fe20000000034 */
[C---:B-1----:R-:W-:Y:S01]  /*74f0*/  FMUL R0, R38.reuse, R4 ;  /* 0x0000000426007220 */ /* 0x042fe20000400000 */
[C---:B------:R-:W-:Y:S01]  /*7500*/  FMUL R2, R38.reuse, R5 ;  /* 0x0000000526027220 */ /* 0x040fe20000400000 */
[C---:B------:R-:W-:Y:S01]  /*7510*/  FMUL R3, R38.reuse, R6 ;  /* 0x0000000626037220 */ /* 0x040fe20000400000 */
[----:B------:R-:W-:Y:S01]  /*7520*/  FMUL R7, R38, R7 ;  /* 0x0000000726077220 */ /* 0x000fe20000400000 */
[----:B------:R-:W-:Y:S01]  /*7530*/  FFMA R0, R41, R40, R0 ;  /* 0x0000002829007223 */ /* 0x000fe20000000000 */
[----:B------:R-:W-:Y:S01]  /*7540*/  SHF.L.U32 R40, R49, 0x10, RZ ;  /* 0x0000001031287819 */ /* 0x000fe200000006ff */
[C---:B------:R-:W-:Y:S01]  /*7550*/  FFMA R2, R41.reuse, R43, R2 ;  /* 0x0000002b29027223 */ /* 0x040fe20000000002 */
[----:B------:R-:W-:Y:S01]  /*7560*/  SHF.L.U32 R43, R50, 0x10, RZ ;  /* 0x00000010322b7819 */ /* 0x000fe200000006ff */
[C---:B------:R-:W-:Y:S01]  /*7570*/  FMUL R4, R38.reuse, R8 ;  /* 0x0000000826047220 */ /* 0x040fe20000400000 */
[----:B------:R-:W-:Y:S01]  /*7580*/  FMUL R5, R38, R9 ;  /* 0x0000000926057220 */ /* 0x000fe20000400000 */
[C---:B------:R-:W-:Y:S01]  /*7590*/  FFMA R3, R41.reuse, R40, R3 ;  /* 0x0000002829037223 */ /* 0x040fe20000000003 */
[----:B------:R-:W-:Y:S01]  /*75a0*/  LOP3.LUT R40, R50, 0xffff0000, RZ, 0xc0, !PT ;  /* 0xffff000032287812 */ /* 0x000fe200078ec0ff */
[----:B------:R-:W-:Y:S01]  /*75b0*/  FFMA R7, R41, R42, R7 ;  /* 0x0000002a29077223 */ /* 0x000fe20000000007 */
[----:B------:R-:W-:Y:S01]  /*75c0*/  LOP3.LUT R42, R51, 0xffff0000, RZ, 0xc0, !PT ;  /* 0xffff0000332a7812 */ /* 0x000fe200078ec0ff */
[----:B------:R-:W-:Y:S01]  /*75d0*/  FMUL R6, R38, R10 ;  /* 0x0000000a26067220 */ /* 0x000fe20000400000 */
[----:B------:R-:W-:Y:S01]  /*75e0*/  F2FP.BF16.F32.PACK_AB R52, R2, R0 ;  /* 0x000000000234723e */ /* 0x000fe200000010ff */
[----:B------:R-:W-:Y:S01]  /*75f0*/  FMUL R11, R38, R11 ;  /* 0x0000000b260b7220 */ /* 0x000fe20000400000 */
[----:B------:R-:W-:Y:S01]  /*7600*/  F2FP.BF16.F32.PACK_AB R53, R7, R3 ;  /* 0x000000030735723e */ /* 0x000fe200000010ff */
        /* <DEDUP_REMOVED lines=20> */
[C---:B------:R-:W-:Y:S01]  /*7750*/  FMUL R12, R38.reuse, R16 ;  /* 0x00000010260c7220 */ /* 0x040fe20000400000 */
        /* <DEDUP_REMOVED lines=13> */
[----:B------:R1:W-:Y:S01]  /*7830*/  STS.128 [R93+0x2000], R52 ;  /* 0x002000345d007388 */ /* 0x0003e20000000c00 */
[----:B------:R-:W-:Y:S01]  /*7840*/  F2FP.BF16.F32.PACK_AB R70, R13, R12 ;  /* 0x0000000c0d46723e */ /* 0x000fe200000010ff */
[----:B------:R-:W-:Y:S01]  /*7850*/  FFMA R19, R41, R40, R19 ;  /* 0x0000002829137223 */ /* 0x000fe20000000013 */
[----:B------:R-:W-:Y:S01]  /*7860*/  LOP3.LUT R40, R64, 0xffff0000, RZ, 0xc0, !PT ;  /* 0xffff000040287812 */ /* 0x000fe200078ec0ff */
[C---:B------:R-:W-:Y:S01]  /*7870*/  FMUL R16, R38.reuse, R20 ;  /* 0x0000001426107220 */ /* 0x040fe20000400000 */
[C---:B------:R-:W-:Y:S01]  /*7880*/  FMUL R17, R38.reuse, R21 ;  /* 0x0000001526117220 */ /* 0x040fe20000400000 */
[C---:B------:R-:W-:Y:S01]  /*7890*/  FMUL R18, R38.reuse, R22 ;  /* 0x0000001626127220 */ /* 0x040fe20000400000 */
[----:B------:R-:W-:Y:S01]  /*78a0*/  F2FP.BF16.F32.PACK_AB R71, R19, R14 ;  /* 0x0000000e1347723e */ /* 0x000fe200000010ff */
[----:B------:R-:W-:Y:S01]  /*78b0*/  FMUL R23, R38, R23 ;  /* 0x0000001726177220 */ /* 0x000fe20000400000 */
[----:B------:R-:W-:Y:S01]  /*78c0*/  FFMA R16, R41, R43, R16 ;  /* 0x0000002b29107223 */ /* 0x000fe20000000010 */
[----:B------:R-:W-:Y:S01]  /*78d0*/  SHF.L.U32 R43, R67, 0x10, RZ ;  /* 0x00000010432b7819 */ /* 0x000fe200000006ff */
[C---:B------:R-:W-:Y:S01]  /*78e0*/  FFMA R17, R41.reuse, R40, R17 ;  /* 0x0000002829117223 */ /* 0x040fe20000000011 */
[----:B------:R1:W-:Y:S01]  /*78f0*/  STS.128 [R92+0x2010], R68 ;  /* 0x002010445c007388 */ /* 0x0003e20000000c00 */
        /* <DEDUP_REMOVED lines=8> */
[C---:B------:R-:W-:Y:S01]  /*7980*/  FMUL R22, R38.reuse, R26 ;  /* 0x0000001a26167220 */ /* 0x040fe20000400000 */
[----:B------:R-:W-:Y:S01]  /*7990*/  FFMA R20, R41, R40, R20 ;  /* 0x0000002829147223 */ /* 0x000fe20000000014 */
[----:B------:R-:W-:Y:S01]  /*79a0*/  LOP3.LUT R40, R67, 0xffff0000, RZ, 0xc0, !PT ;  /* 0xffff000043287812 */ /* 0x000fe200078ec0ff */
[C---:B------:R-:W-:Y:S01]  /*79b0*/  FFMA R21, R41.reuse, R42, R21 ;  /* 0x0000002a29157223 */ /* 0x040fe20000000015 */
[C---:B------:R-:W-:Y:S01]  /*79c0*/  FFMA R22, R41.reuse, R43, R22 ;  /* 0x0000002b29167223 */ /* 0x040fe20000000016 */
[----:B------:R-:W-:Y:S01]  /*79d0*/  FMUL R27, R38, R27 ;  /* 0x0000001b261b7220 */ /* 0x000fe20000400000 */
[----:B------:R-:W-:Y:S01]  /*79e0*/  SHF.L.U32 R43, R72, 0x10, RZ ;  /* 0x00000010482b7819 */ /* 0x000fe200000006ff */
[----:B------:R-:W-:Y:S01]  /*79f0*/  FMUL R24, R38, R28 ;  /* 0x0000001c26187220 */ /* 0x000fe20000400000 */
[----:B------:R-:W-:Y:S01]  /*7a00*/  LOP3.LUT R42, R72, 0xffff0000, RZ, 0xc0, !PT ;  /* 0xffff0000482a7812 */ /* 0x000fe200078ec0ff */
[C---:B------:R-:W-:Y:S01]  /*7a10*/  FMUL R25, R38.reuse, R29 ;  /* 0x0000001d26197220 */ /* 0x040fe20000400000 */
[C---:B------:R-:W-:Y:S01]  /*7a20*/  FMUL R26, R38.reuse, R30 ;  /* 0x0000001e261a7220 */ /* 0x040fe20000400000 */
[C---:B------:R-:W-:Y:S01]  /*7a30*/  FFMA R27, R41.reuse, R40, R27 ;  /* 0x00000028291b7223 */ /* 0x040fe2000000001b */
[----:B------:R-:W-:Y:S01]  /*7a40*/  FFMA R24, R41, R43, R24 ;  /* 0x0000002b29187223 */ /* 0x000fe20000000018 */
[----:B------:R-:W-:Y:S01]  /*7a50*/  LOP3.LUT R40, R73, 0xffff0000, RZ, 0xc0, !PT ;  /* 0xffff000049287812 */ /* 0x000fe200078ec0ff */
[C---:B------:R-:W-:Y:S01]  /*7a60*/  FFMA R25, R41.reuse, R42, R25 ;  /* 0x0000002a29197223 */ /* 0x040fe20000000019 */
[----:B------:R-:W-:Y:S01]  /*7a70*/  FMUL R31, R38, R31 ;  /* 0x0000001f261f7220 */ /* 0x000fe20000400000 */
[----:B------:R-:W-:Y:S01]  /*7a80*/  SHF.L.U32 R43, R74, 0x10, RZ ;  /* 0x000000104a2b7819 */ /* 0x000fe200000006ff */
[----:B------:R-:W-:Y:S01]  /*7a90*/  FFMA R26, R41, R45, R26 ;  /* 0x0000002d291a7223 */ /* 0x000fe2000000001a */
        /* <DEDUP_REMOVED lines=29> */
[----:B------:R-:W-:Y:S02]  /*7c70*/  UIADD3 UR9, UPT, UPT, UR49, 0x20, URZ ;  /* 0x0000002031097890 */ /* 0x000fe4000fffe0ff */
[----:B------:R-:W-:Y:S01]  /*7c80*/  UIADD3 UR8, UPT, UPT, UR44, 0x2200, URZ ;  /* 0x000022002c087890 */ /* 0x000fe2000fffe0ff */
[----:B------:R-:W-:Y:S01]  /*7c90*/  UMOV UR10, UR50 ;  /* 0x00000032000a7c82 */ /* 0x000fe20008000000 */
[----:B------:R-:W-:Y:S01]  /*7ca0*/  UMOV UR11, UR36 ;  /* 0x00000024000b7c82 */ /* 0x000fe20008000000 */
[----:B---3--:R-:W-:Y:S04]  /*7cb0*/  UIADD3 UR4, UP0, UPT, UR6, 0x680, URZ ;  /* 0x0000068006047890 */ /* 0x008fe8000ff1e0ff */
[----:B------:R-:W-:Y:S09]  /*7cc0*/  UIADD3.X UR5, UPT, UPT, URZ, UR7, URZ, UP0, !UPT ;  /* 0x00000007ff057290 */ /* 0x000ff200087fe4ff */
[----:B------:R3:W-:Y:S01]  /*7cd0*/  UTMASTG.3D [UR8], [UR4] ;  /* 0x00000008040073b5 */ /* 0x0007e20008010000 */
[----:B------:R0:W-:Y:S01]  /*7ce0*/  UTMACMDFLUSH ;  /* 0x00000000000079b7 */ /* 0x0001e20000000000 */
[----:B---3--:R-:W-:Y:S04]  /*7cf0*/  DEPBAR.LE SB0, 0x1 ;  /* 0x000080400000791a */ /* 0x008fe80000000000 */
.L_x_124:
[----:B------:R-:W-:Y:S05]  /*7d00*/  BSYNC.RECONVERGENT B0 ;  /* 0x0000000000007941 */ /* 0x000fea0003800200 */
.L_x_123:
[----:B------:R-:W-:Y:S01]  /*7d10*/  BAR.SYNC.DEFER_BLOCKING 0x1, 0x80 ;  /* 0x0042000000007b1d */ /* 0x000fe20000010000 */
[----:B------:R-:W-:Y:S04]  /*7d20*/  UIADD3 UR4, UPT, UPT, UR46, 0x1, URZ ;  /* 0x000000012e047890 */ /* 0x000fe8000fffe0ff */
[----:B------:R-:W-:Y:S04]  /*7d30*/  UISETP.NE.AND UP0, UPT, UR4, 0x4, UPT ;  /* 0x000000040400788c */ /* 0x000fe8000bf05270 */
[----:B------:R-:W-:Y:S01]  /*7d40*/  USEL UR45, UR4, URZ, UP0 ;  /* 0x000000ff042d7287 */ /* 0x000fe20008000000 */
[----:B------:R3:W-:Y:S01]  /*7d50*/  @P6 SYNCS.ARRIVE.TRANS64.RED.A1T0 RZ, [R61+URZ], RZ ;  /* 0x000000ff3dff69a7 */ /* 0x0007e200081004ff */
[----:B------:R-:W-:Y:S01]  /*7d60*/  BSSY B1, `(.L_x_125) ;  /* 0x0000017000017945 */ /* 0x000fe20003800000 */
[----:B------:R-:W4:Y:S02]  /*7d70*/  @P6 SYNCS.PHASECHK.TRANS64.TRYWAIT P0, [R62+URZ+0xc0], R63 ;  /* 0x0000c03f3e0065a7 */ /* 0x000f2400080011ff */
[----:B----4-:R-:W-:Y:S01]  /*7d80*/  @P6 SEL R47, RZ, 0x1, !P0 ;  /* 0x00000001ff2f6807 */ /* 0x010fe20004000000 */
[----:B---3--:R-:W-:Y:S06]  /*7d90*/  @!P6 BRA `(.L_x_126) ;  /* 0x00000000004ce947 */ /* 0x008fec0003800000 */
        /* <DEDUP_REMOVED lines=9> */
[----:B------:R-:W-:Y:S04]  /*7e30*/  SHF.L.U32 R5, R90, 0x1f, RZ ;  /* 0x0000001f5a057819 */ /* 0x000fe800000006ff */
[----:B------:R-:W3:Y:S02]  /*7e40*/  SYNCS.PHASECHK.TRANS64.TRYWAIT P0, [R62+URZ+0xc0], R5 ;  /* 0x0000c0053e0075a7 */ /* 0x000ee400080011ff */
[----:B---3--:R-:W-:Y:S05]  /*7e50*/  @!P0 BRA `(.L_x_129) ;  /* 0x0000002800348947 */ /* 0x008fea0003800000 */
.L_x_128:
[----:B------:R-:W-:Y:S05]  /*7e60*/  BSYNC B0 ;  /* 0x0000000000007941 */ /* 0x000fea0003800000 */
.L_x_127:
[----:B------:R-:W-:Y:S02]  /*7e70*/  ISETP.NE.AND P0, PT, R60, RZ, PT ;  /* 0x000000ff3c00720c */ /* 0x000fe40003f05270 */
[----:B------:R-:W-:Y:S11]  /*7e80*/  IADD3 R46, PT, PT, R46, 0x1, RZ ;  /* 0x000000012e2e7810 */ /* 0x000ff60007ffe0ff */
[----:B------:R4:W1:Y:S04]  /*7e90*/  @P0 LDS.128 R48, [R4] ;  /* 0x0000000004300984 */ /* 0x0008680000000c00 */
[----:B------:R4:W1:Y:S04]  /*7ea0*/  @P0 LDS.128 R56, [R3+0x10] ;  /* 0x0000100003380984 */ /* 0x0008680000000c00 */
[----:B------:R4:W1:Y:S04]  /*7eb0*/  @P0 LDS.128 R64, [R2+0x20] ;  /* 0x0000200002400984 */ /* 0x0008680000000c00 */
[----:B------:R4:W1:Y:S02]  /*7ec0*/  @P0 LDS.128 R72, [R0+0x30] ;  /* 0x0000300000480984 */ /* 0x0008640000000c00 */
.L_x_126:
[----:B------:R-:W-:Y:S05]  /*7ed0*/  BSYNC B1 ;  /* 0x0000000000017941 */ /* 0x000fea0003800000 */
.L_x_125:
[----:B----4-:R-:W-:Y:S05]  /*7ee0*/  VIADD R0, R39, 0x40 ;  /* 0x0000004027007836 */ /* 0x010fea0000000000 */
        /* <DEDUP_REMOVED lines=9> */
[----:B------:R-:W4:Y:S01]  /*7f80*/  LDCU.64 UR6, c[0x4][0x78] ;  /* 0x01000f00ff0677ac */ /* 0x000f220008000a00 */
[----:B------:R-:W1:Y:S01]  /*7f90*/  LDC.64 R2, c[0x4][R3] ;  /* 0x0100000003027b82 */ /* 0x000e620000000a00 */
[----:B------:R-:W5:Y:S01]  /*7fa0*/  LDCU.64 UR4, c[0x4][0x10] ;  /* 0x01000200ff0477ac */ /* 0x000f620008000a00 */
[----:B---3--:R-:W-:Y:S01]  /*7fb0*/  MOV R5, UR9 ;  /* 0x0000000900057c02 */ /* 0x008fe20008000f00 */
[----:B------:R-:W-:Y:S01]  /*7fc0*/  IMAD.U32 R4, RZ, RZ, UR8 ;  /* 0x00000008ff047e24 */ /* 0x000fe2000f8e00ff */
[----:B----4-:R-:W-:Y:S01]  /*7fd0*/  MOV R7, UR7 ;  /* 0x0000000700077c02 */ /* 0x010fe20008000f00 */
[----:B------:R-:W-:Y:S01]  /*7fe0*/  IMAD.U32 R6, RZ, RZ, UR6 ;  /* 0x00000006ff067e24 */ /* 0x000fe2000f8e00ff */
[----:B-----5:R-:W-:Y:S01]  /*7ff0*/  MOV R11, UR5 ;  /* 0x00000005000b7c02 */ /* 0x020fe20008000f00 */
[----:B------:R-:W-:Y:S02]  /*8000*/  IMAD.U32 R10, RZ, RZ, UR4 ;  /* 0x00000004ff0a7e24 */ /* 0x000fe4000f8e00ff */
[----:B------:R-:W-:Y:S07]  /*8010*/  LEPC R20, `(.L_x_130) ;  /* 0x000000001014794e */ /* 0x000fee0000000000 */
[----:B-12---:R-:W-:Y:S05]  /*8020*/  CALL.ABS.NOINC R2 ;  /* 0x0000000002007343 */ /* 0x006fea0003c00000 */
.L_x_130:
        /* <DEDUP_REMOVED lines=10> */
[----:B---3--:R-:W1:Y:S01]  /*80d0*/  LDTM.x32 R4, tmem[UR4+0x40] ;  /* 0x00004004000479ee */ /* 0x008e6200082c0000 */
        /* <DEDUP_REMOVED lines=136> */
.L_x_132:
[----:B------:R-:W-:Y:S05]  /*8960*/  BSYNC.RECONVERGENT B0 ;  /* 0x0000000000007941 */ /* 0x000fea0003800200 */
.L_x_131:
        /* <DEDUP_REMOVED lines=21> */
.L_x_136:
[----:B------:R-:W-:Y:S05]  /*8ac0*/  BSYNC B0 ;  /* 0x0000000000007941 */ /* 0x000fea0003800000 */
.L_x_135:
[----:B------:R-:W-:Y:S11]  /*8ad0*/  ISETP.NE.AND P0, PT, R60, RZ, PT ;  /* 0x000000ff3c00720c */ /* 0x000ff60003f05270 */
[----:B------:R-:W-:Y:S02]  /*8ae0*/  @!UPT UIADD3 URZ, UPT, UPT, URZ, URZ, URZ ;  /* 0x000000fffffff290 */ /* 0x000fe4000fffe0ff */
[----:B------:R4:W1:Y:S04]  /*8af0*/  @P0 LDS.128 R48, [R3] ;  /* 0x0000000003300984 */ /* 0x0008680000000c00 */
[----:B------:R4:W1:Y:S04]  /*8b00*/  @P0 LDS.128 R56, [R2+0x10] ;  /* 0x0000100002380984 */ /* 0x0008680000000c00 */
[----:B------:R4:W1:Y:S04]  /*8b10*/  @P0 LDS.128 R64, [R0+0x20] ;  /* 0x0000200000400984 */ /* 0x0008680000000c00 */
[----:B------:R4:W1:Y:S02]  /*8b20*/  @P0 LDS.128 R72, [R46+0x30] ;  /* 0x000030002e480984 */ /* 0x0008640000000c00 */
.L_x_134:
[----:B------:R-:W-:Y:S05]  /*8b30*/  BSYNC B1 ;  /* 0x0000000000017941 */ /* 0x000fea0003800000 */
.L_x_133:
        /* <DEDUP_REMOVED lines=21> */
.L_x_138:
[----:B------:R-:W-:Y:S01]  /*8c90*/  ISETP.NE.AND P0, PT, R95, RZ, PT ;  /* 0x000000ff5f00720c */ /* 0x000fe20003f05270 */
[----:B------:R-:W-:Y:S05]  /*8ca0*/  WARPSYNC.ALL ;  /* 0x0000000000007948 */ /* 0x000fea0003800000 */
[----:B------:R-:W-:Y:S01]  /*8cb0*/  R2UR UR4, R39 ;  /* 0x00000000270472ca */ /* 0x000fe200000e0000 */
[----:B------:R-:W-:Y:S01]  /*8cc0*/  BSSY.RECONVERGENT B0, `(.L_x_139) ;  /* 0x000008d000007945 */ /* 0x000fe20003800200 */
[----:B------:R-:W-:Y:S02]  /*8cd0*/  R2UR UR5, R99 ;  /* 0x00000000630572ca */ /* 0x000fe400000e0000 */
[C---:B-1----:R-:W-:Y:S02]  /*8ce0*/  SHF.L.U32 R40, R48.reuse, 0x10, RZ ;  /* 0x0000001030287819 */ /* 0x042fe400000006ff */
[----:B------:R-:W-:Y:S02]  /*8cf0*/  LOP3.LUT R42, R48, 0xffff0000, RZ, 0xc0, !PT ;  /* 0xffff0000302a7812 */ /* 0x000fe400078ec0ff */
[C---:B------:R-:W-:Y:S02]  /*8d00*/  SHF.L.U32 R43, R49.reuse, 0x10, RZ ;  /* 0x00000010312b7819 */ /* 0x040fe400000006ff */
[----:B------:R-:W-:Y:S02]  /*8d10*/  LOP3.LUT R44, R49, 0xffff0000, RZ, 0xc0, !PT ;  /* 0xffff0000312c7812 */ /* 0x000fe400078ec0ff */
[C---:B------:R-:W-:Y:S01]  /*8d20*/  SHF.L.U32 R45, R50.reuse, 0x10, RZ ;  /* 0x00000010322d7819 */ /* 0x040fe200000006ff */
[----:B---3--:R-:W1:Y:S01]  /*8d30*/  LDTM.x32 R4, tmem[UR4+0x60] ;  /* 0x00006004000479ee */ /* 0x008e6200082c0000 */
[----:B------:R-:W-:Y:S01]  /*8d40*/  LOP3.LUT R46, R50, 0xffff0000, RZ, 0xc0, !PT ;  /* 0xffff0000322e7812 */ /* 0x000fe200078ec0ff */
[----:B------:R-:W-:Y:S01]  /*8d50*/  NOP ;  /* 0x0000000000007918 */ /* 0x000fe20000000000 */
[C---:B------:R-:W-:Y:S01]  /*8d60*/  SHF.L.U32 R47, R51.reuse, 0x10, RZ ;  /* 0x00000010332f7819 */ /* 0x040fe200000006ff */
[----:B------:R-:W-:Y:S01]  /*8d70*/  UIADD3 UR4, UPT, UPT, UR5, 0x150, URZ ;  /* 0x0000015005047890 */ /* 0x000fe2000fffe0ff */
[----:B------:R-:W-:Y:S02]  /*8d80*/  LOP3.LUT R49, R51, 0xffff0000, RZ, 0xc0, !PT ;  /* 0xffff000033317812 */ /* 0x000fe400078ec0ff */
[C---:B------:R-:W-:Y:S01]  /*8d90*/  SHF.L.U32 R48, R56.reuse, 0x10, RZ ;  /* 0x0000001038307819 */ /* 0x040fe200000006ff */
[----:B------:R-:W-:Y:S01]  /*8da0*/  UPRMT UR4, UR47, 0x654, UR4 ;  /* 0x000006542f047896 */ /* 0x000fe20008000004 */
[----:B------:R-:W-:Y:S02]  /*8db0*/  LOP3.LUT R51, R56, 0xffff0000, RZ, 0xc0, !PT ;  /* 0xffff000038337812 */ /* 0x000fe400078ec0ff */
[C---:B------:R-:W-:Y:S02]  /*8dc0*/  SHF.L.U32 R50, R57.reuse, 0x10, RZ ;  /* 0x0000001039327819 */ /* 0x040fe400000006ff */
[----:B------:R-:W-:Y:S02]  /*8dd0*/  LOP3.LUT R52, R57, 0xffff0000, RZ, 0xc0, !PT ;  /* 0xffff000039347812 */ /* 0x000fe400078ec0ff */
[C---:B------:R-:W-:Y:S02]  /*8de0*/  SHF.L.U32 R53, R58.reuse, 0x10, RZ ;  /* 0x000000103a357819 */ /* 0x040fe400000006ff */
[----:B------:R-:W-:Y:S01]  /*8df0*/  LOP3.LUT R54, R58, 0xffff0000, RZ, 0xc0, !PT ;  /* 0xffff00003a367812 */ /* 0x000fe200078ec0ff */
[----:B-1----:R-:W-:Y:S01]  /*8e00*/  SYNCS.ARRIVE.TRANS64.RED.A1T0 RZ, [UR4], RZ ;  /* 0x000000ffffff79a7 */ /* 0x002fe20008100404 */
[C---:B------:R-:W-:Y:S02]  /*8e10*/  SHF.L.U32 R55, R59.reuse, 0x10, RZ ;  /* 0x000000103b377819 */ /* 0x040fe400000006ff */
[----:B------:R-:W-:Y:S02]  /*8e20*/  LOP3.LUT R56, R59, 0xffff0000, RZ, 0xc0, !PT ;  /* 0xffff00003b387812 */ /* 0x000fe400078ec0ff */
[----:B------:R-:W-:Y:S01]  /*8e30*/  SHF.L.U32 R57, R64, 0x10, RZ ;  /* 0x0000001040397819 */ /* 0x000fe200000006ff */
[C---:B------:R-:W-:Y:S01]  /*8e40*/  FMUL R4, R38.reuse, R4 ;  /* 0x0000000426047220 */ /* 0x040fe20000400000 */
[C---:B------:R-:W-:Y:S01]  /*8e50*/  FMUL R5, R38.reuse, R5 ;  /* 0x0000000526057220 */ /* 0x040fe20000400000 */
[----:B------:R-:W-:Y:S01]  /*8e60*/  FMUL R6, R38, R6 ;  /* 0x0000000626067220 */ /* 0x000fe20000400000 */
[----:B------:R-:W-:Y:S01]  /*8e70*/  LOP3.LUT R58, R64, 0xffff0000, RZ, 0xc0, !PT ;  /* 0xffff0000403a7812 */ /* 0x000fe200078ec0ff */
[C---:B------:R-:W-:Y:S01]  /*8e80*/  FFMA R4, R41.reuse, R40, R4 ;  /* 0x0000002829047223 */ /* 0x040fe20000000004 */
[----:B------:R-:W-:Y:S01]  /*8e90*/  FFMA R5, R41, R42, R5 ;  /* 0x0000002a29057223 */ /* 0x000fe20000000005 */
[----:B------:R-:W-:Y:S01]  /*8ea0*/  SHF.L.U32 R59, R65, 0x10, RZ ;  /* 0x00000010413b7819 */ /* 0x000fe200000006ff */
[----:B------:R-:W-:Y:S01]  /*8eb0*/  FFMA R6, R41, R43, R6 ;  /* 0x0000002b29067223 */ /* 0x000fe20000000006 */
[C---:B------:R-:W-:Y:S01]  /*8ec0*/  FMUL R7, R38.reuse, R7 ;  /* 0x0000000726077220 */ /* 0x040fe20000400000 */
[----:B------:R-:W-:Y:S01]  /*8ed0*/  LOP3.LUT R60, R65, 0xffff0000, RZ, 0xc0, !PT ;  /* 0xffff0000413c7812 */ /* 0x000fe200078ec0ff */
[C---:B------:R-:W-:Y:S01]  /*8ee0*/  FMUL R8, R38.reuse, R8 ;  /* 0x0000000826087220 */ /* 0x040fe20000400000 */
[----:B------:R-:W-:Y:S01]  /*8ef0*/  F2FP.BF16.F32.PACK_AB R100, R5, R4 ;  /* 0x000000040564723e */ /* 0x000fe200000010ff */
[C---:B------:R-:W-:Y:S01]  /*8f00*/  FFMA R7, R41.reuse, R44, R7 ;  /* 0x0000002c29077223 */ /* 0x040fe20000000007 */
[----:B------:R-:W-:Y:S01]  /*8f10*/  FMUL R9, R38, R9 ;  /* 0x0000000926097220 */ /* 0x000fe20000400000 */
[----:B------:R-:W-:Y:S01]  /*8f20*/  FFMA R8, R41, R45, R8 ;  /* 0x0000002d29087223 */ /* 0x000fe20000000008 */
[----:B------:R-:W-:Y:S01]  /*8f30*/  SHF.L.U32 R61, R66, 0x10, RZ ;  /* 0x00000010423d7819 */ /* 0x000fe200000006ff */
[C---:B------:R-:W-:Y:S01]  /*8f40*/  FMUL R0, R38.reuse, R10 ;  /* 0x0000000a26007220 */ /* 0x040fe20000400000 */
[----:B------:R-:W-:Y:S01]  /*8f50*/  F2FP.BF16.F32.PACK_AB R101, R7, R6 ;  /* 0x000000060765723e */ /* 0x000fe200000010ff */
[C---:B------:R-:W-:Y:S01]  /*8f60*/  FFMA R9, R41.reuse, R46, R9 ;  /* 0x0000002e29097223 */ /* 0x040fe20000000009 */
[----:B------:R-:W-:Y:S01]  /*8f70*/  FMUL R2, R38, R11 ;  /* 0x0000000b26027220 */ /* 0x000fe20000400000 */
[----:B------:R-:W-:Y:S01]  /*8f80*/  FFMA R0, R41, R47, R0 ;  /* 0x0000002f29007223 */ /* 0x000fe20000000000 */
[----:B------:R-:W-:Y:S01]  /*8f90*/  LOP3.LUT R62, R66, 0xffff0000, RZ, 0xc0, !PT ;  /* 0xffff0000423e7812 */ /* 0x000fe200078ec0ff */
[C---:B------:R-:W-:Y:S01]  /*8fa0*/  FMUL R3, R38.reuse, R12 ;  /* 0x0000000c26037220 */ /* 0x040fe20000400000 */
[----:B------:R-:W-:Y:S01]  /*8fb0*/  F2FP.BF16.F32.PACK_AB R102, R9, R8 ;  /* 0x000000080966723e */ /* 0x000fe200000010ff */
[C---:B------:R-:W-:Y:S01]  /*8fc0*/  FFMA R2, R41.reuse, R49, R2 ;  /* 0x0000003129027223 */ /* 0x040fe20000000002 */
[C---:B------:R-:W-:Y:S01]  /*8fd0*/  FMUL R10, R38.reuse, R13 ;  /* 0x0000000d260a7220 */ /* 0x040fe20000400000 */
[----:B------:R-:W-:Y:S01]  /*8fe0*/  FFMA R3, R41, R48, R3 ;  /* 0x0000003029037223 */ /* 0x000fe20000000003 */
[----:B------:R-:W-:Y:S01]  /*8ff0*/  SHF.L.U32 R63, R67, 0x10, RZ ;  /* 0x00000010433f7819 */ /* 0x000fe200000006ff */
[----:B------:R-:W-:Y:S01]  /*9000*/  FMUL R11, R38, R14 ;  /* 0x0000000e260b7220 */ /* 0x000fe20000400000 */
[----:B------:R-:W-:Y:S01]  /*9010*/  F2FP.BF16.F32.PACK_AB R103, R2, R0 ;  /* 0x000000000267723e */ /* 0x000fe200000010ff */
[----:B------:R-:W-:Y:S01]  /*9020*/  FFMA R10, R41, R51, R10 ;  /* 0x00000033290a7223 */ /* 0x000fe2000000000a */
[C---:B------:R-:W-:Y:S01]  /*9030*/  FMUL R15, R38.reuse, R15 ;  /* 0x0000000f260f7220 */ /* 0x040fe20000400000 */
[C---:B------:R-:W-:Y:S01]  /*9040*/  FMUL R12, R38.reuse, R16 ;  /* 0x00000010260c7220 */ /* 0x040fe20000400000 */
[----:B------:R-:W-:Y:S01]  /*9050*/  FMUL R13, R38, R17 ;  /* 0x00000011260d7220 */ /* 0x000fe20000400000 */
[----:B------:R1:W-:Y:S01]  /*9060*/  STS.128 [R93+0x6000], R100 ;  /* 0x006000645d007388 */ /* 0x0003e20000000c00 */
[----:B------:R-:W-:Y:S01]  /*9070*/  LOP3.LUT R64, R67, 0xffff0000, RZ, 0xc0, !PT ;  /* 0xffff000043407812 */ /* 0x000fe200078ec0ff */
[C---:B------:R-:W-:Y:S01]  /*9080*/  FFMA R11, R41.reuse, R50, R11 ;  /* 0x00000032290b7223 */ /* 0x040fe2000000000b */
[----:B------:R-:W-:Y:S01]  /*9090*/  SHF.L.U32 R65, R72, 0x10, RZ ;  /* 0x0000001048417819 */ /* 0x000fe200000006ff */
[C---:B------:R-:W-:Y:S01]  /*90a0*/  FFMA R15, R41.reuse, R52, R15 ;  /* 0x00000034290f7223 */ /* 0x040fe2000000000f */
[----:B------:R-:W-:Y:S01]  /*90b0*/  F2FP.BF16.F32.PACK_AB R104, R10, R3 ;  /* 0x000000030a68723e */ /* 0x000fe200000010ff */
[C---:B------:R-:W-:Y:S01]  /*90c0*/  FFMA R12, R41.reuse, R53, R12 ;  /* 0x00000035290c7223 */ /* 0x040fe2000000000c */
[C---:B------:R-:W-:Y:S01]  /*90d0*/  FFMA R13, R41.reuse, R54, R13 ;  /* 0x00000036290d7223 */ /* 0x040fe2000000000d */
[C---:B------:R-:W-:Y:S01]  /*90e0*/  FMUL R14, R38.reuse, R18 ;  /* 0x00000012260e7220 */ /* 0x040fe20000400000 */
[C---:B------:R-:W-:Y:S01]  /*90f0*/  FMUL R19, R38.reuse, R19 ;  /* 0x0000001326137220 */ /* 0x040fe20000400000 */
[C---:B------:R-:W-:Y:S01]  /*9100*/  FMUL R16, R38.reuse, R20 ;  /* 0x0000001426107220 */ /* 0x040fe20000400000 */
[C---:B------:R-:W-:Y:S01]  /*9110*/  FMUL R17, R38.reuse, R21 ;  /* 0x0000001526117220 */ /* 0x040fe20000400000 */
[C---:B------:R-:W-:Y:S01]  /*9120*/  FFMA R14, R41.reuse, R55, R14 ;  /* 0x00000037290e7223 */ /* 0x040fe2000000000e */
        /* <DEDUP_REMOVED lines=9> */
[----:B------:R-:W-:Y:S01]  /*91c0*/  FFMA R23, R41, R60, R23 ;  /* 0x0000003c29177223 */ /* 0x000fe20000000017 */
[C---:B------:R-:W-:Y:S01]  /*91d0*/  FMUL R27, R38.reuse, R27 ;  /* 0x0000001b261b7220 */ /* 0x040fe20000400000 */
[----:B------:R-:W-:Y:S01]  /*91e0*/  F2FP.BF16.F32.PACK_AB R105, R15, R11 ;  /* 0x0000000b0f69723e */ /* 0x000fe200000010ff */
[----:B------:R-:W-:Y:S01]  /*91f0*/  FFMA R20, R41, R61, R20 ;  /* 0x0000003d29147223 */ /* 0x000fe20000000014 */
[----:B------:R-:W-:Y:S01]  /*9200*/  F2FP.BF16.F32.PACK_AB R106, R13, R12 ;  /* 0x0000000c0d6a723e */ /* 0x000fe200000010ff */
[----:B------:R-:W-:Y:S01]  /*9210*/  FMUL R24, R38, R28 ;  /* 0x0000001c26187220 */ /* 0x000fe20000400000 */
[----:B------:R-:W-:Y:S01]  /*9220*/  F2FP.BF16.F32.PACK_AB R107, R19, R14 ;  /* 0x0000000e136b723e */ /* 0x000fe200000010ff */
[----:B------:R-:W-:Y:S01]  /*9230*/  FFMA R21, R41, R62, R21 ;  /* 0x0000003e29157223 */ /* 0x000fe20000000015 */
[----:B------:R-:W-:Y:S01]  /*9240*/  LOP3.LUT R66, R72, 0xffff0000, RZ, 0xc0, !PT ;  /* 0xffff000048427812 */ /* 0x000fe200078ec0ff */
[C---:B------:R-:W-:Y:S01]  /*9250*/  FMUL R25, R38.reuse, R29 ;  /* 0x0000001d26197220 */ /* 0x040fe20000400000 */
[----:B------:R-:W-:Y:S01]  /*9260*/  SHF.L.U32 R67, R73, 0x10, RZ ;  /* 0x0000001049437819 */ /* 0x000fe200000006ff */
[----:B------:R1:W-:Y:S01]  /*9270*/  STS.128 [R92+0x6010], R104 ;  /* 0x006010685c007388 */ /* 0x0003e20000000c00 */
[----:B------:R-:W-:Y:S01]  /*9280*/  FFMA R22, R41, R63, R22 ;  /* 0x0000003f29167223 */ /* 0x000fe20000000016 */
[----:B------:R-:W-:Y:S01]  /*9290*/  LOP3.LUT R68, R73, 0xffff0000, RZ, 0xc0, !PT ;  /* 0xffff000049447812 */ /* 0x000fe200078ec0ff */
[----:B------:R-:W-:Y:S01]  /*92a0*/  FMUL R26, R38, R30 ;  /* 0x0000001e261a7220 */ /* 0x000fe20000400000 */
[C---:B------:R-:W-:Y:S01]  /*92b0*/  FFMA R27, R41.reuse, R64, R27 ;  /* 0x00000040291b7223 */ /* 0x040fe2000000001b */
[----:B------:R-:W-:Y:S01]  /*92c0*/  SHF.L.U32 R69, R74, 0x10, RZ ;  /* 0x000000104a457819 */ /* 0x000fe200000006ff */
[----:B------:R-:W-:Y:S01]  /*92d0*/  FMUL R31, R38, R31 ;  /* 0x0000001f261f7220 */ /* 0x000fe20000400000 */
[C---:B------:R-:W-:Y:S01]  /*92e0*/  FFMA R24, R41.reuse, R65, R24 ;  /* 0x0000004129187223 */ /* 0x040fe20000000018 */
[----:B------:R-:W-:Y:S01]  /*92f0*/  LOP3.LUT R70, R74, 0xffff0000, RZ, 0xc0, !PT ;  /* 0xffff00004a467812 */ /* 0x000fe200078ec0ff */
[C---:B------:R-:W-:Y:S01]  /*9300*/  FMUL R28, R38.reuse, R32 ;  /* 0x00000020261c7220 */ /* 0x040fe20000400000 */
[----:B------:R-:W-:Y:S01]  /*9310*/  FFMA R25, R41, R66, R25 ;  /* 0x0000004229197223 */ /* 0x000fe20000000019 */
[----:B------:R-:W-:Y:S01]  /*9320*/  SHF.L.U32 R71, R75, 0x10, RZ ;  /* 0x000000104b477819 */ /* 0x000fe200000006ff */
[C---:B------:R-:W-:Y:S01]  /*9330*/  FMUL R29, R38.reuse, R33 ;  /* 0x00000021261d7220 */ /* 0x040fe20000400000 */
[----:B------:R-:W-:Y:S01]  /*9340*/  FFMA R26, R41, R67, R26 ;  /* 0x00000043291a7223 */ /* 0x000fe2000000001a */
[----:B------:R-:W-:Y:S01]  /*9350*/  LOP3.LUT R72, R75, 0xffff0000, RZ, 0xc0, !PT ;  /* 0xffff00004b487812 */ /* 0x000fe200078ec0ff */
        /* <DEDUP_REMOVED lines=8> */
[----:B------:R-:W-:Y:S01]  /*93e0*/  FFMA R30, R41, R71, R30 ;  /* 0x00000047291e7223 */ /* 0x000fe2000000001e */
[----:B------:R-:W-:Y:S01]  /*93f0*/  F2FP.BF16.F32.PACK_AB R111, R27, R22 ;  /* 0x000000161b6f723e */ /* 0x000fe200000010ff */
[----:B------:R-:W-:Y:S01]  /*9400*/  FFMA R35, R41, R72, R35 ;  /* 0x0000004829237223 */ /* 0x000fe20000000023 */
[----:B------:R-:W-:Y:S02]  /*9410*/  F2FP.BF16.F32.PACK_AB R112, R25, R24 ;  /* 0x000000181970723e */ /* 0x000fe400000010ff */
[----:B------:R-:W-:Y:S01]  /*9420*/  F2FP.BF16.F32.PACK_AB R113, R31, R26 ;  /* 0x0000001a1f71723e */ /* 0x000fe200000010ff */
[----:B------:R1:W-:Y:S01]  /*9430*/  STS.128 [R91+0x6020], R108 ;  /* 0x0060206c5b007388 */ /* 0x0003e20000000c00 */
        /* <DEDUP_REMOVED lines=21> */
.L_x_140:
[----:B------:R-:W-:Y:S05]  /*9590*/  BSYNC.RECONVERGENT B0 ;  /* 0x0000000000007941 */ /* 0x000fea0003800200 */
.L_x_139:
[----:B------:R-:W-:Y:S01]  /*95a0*/  BAR.SYNC.DEFER_BLOCKING 0x1, 0x80 ;  /* 0x0042000000007b1d */ /* 0x000fe20000010000 */
[----:B------:R-:W-:Y:S01]  /*95b0*/  UISETP.NE.AND UP0, UPT, UR52, -0x4, UPT ;  /* 0xfffffffc3400788c */ /* 0x000fe2000bf05270 */
[----:B------:R-:W-:Y:S08]  /*95c0*/  IADD3 R0, PT, PT, R36, 0x1, RZ ;  /* 0x0000000124007810 */ /* 0x000ff00007ffe0ff */
[----:B------:R-:W-:Y:S05]  /*95d0*/  BRA.U !UP0, `(.L_x_141) ;  /* 0x0000000108287547 */ /* 0x000fea000b800000 */
[----:B------:R-:W-:Y:S01]  /*95e0*/  ISETP.NE.AND P0, PT, R98, RZ, PT ;  /* 0x000000ff6200720c */ /* 0x000fe20003f05270 */
[----:B------:R-:W-:Y:S01]  /*95f0*/  IMAD.U32 R3, RZ, RZ, UR46 ;  /* 0x0000002eff037e24 */ /* 0x000fe2000f8e00ff */
[----:B------:R-:W-:Y:S01]  /*9600*/  UIADD3 UR4, UPT, UPT, UR46, 0x1, URZ ;  /* 0x000000012e047890 */ /* 0x000fe2000fffe0ff */
[----:B------:R-:W-:Y:S03]  /*9610*/  IMAD.U32 R2, RZ, RZ, UR47 ;  /* 0x0000002fff027e24 */ /* 0x000fe6000f8e00ff */
[----:B------:R-:W-:Y:S04]  /*9620*/  UISETP.NE.AND UP0, UPT, UR4, 0x4, UPT ;  /* 0x000000040400788c */ /* 0x000fe8000bf05270 */
[----:B------:R-:W-:Y:S03]  /*9630*/  USEL UR46, UR4, URZ, UP0 ;  /* 0x000000ff042e7287 */ /* 0x000fe60008000000 */
[----:B------:R-:W-:Y:S05]  /*9640*/  @P0 LEA R3, R3, UR44, 0x3 ;  /* 0x0000002c03030c11 */ /* 0x000fea000f8e18ff */
[----:B------:R-:W-:Y:S05]  /*9650*/  @P0 VIADD R3, R3, 0xe0 ;  /* 0x000000e003030836 */ /* 0x000fea0000000000 */
[----:B------:R-:W-:Y:S04]  /*9660*/  @P0 PRMT R2, R2, 0x654, R3 ;  /* 0x0000065402020816 */ /* 0x000fe80000000003 */
[----:B------:R3:W-:Y:S03]  /*9670*/  @P0 SYNCS.ARRIVE.TRANS64.RED.A1T0 RZ, [R2+URZ], RZ ;  /* 0x000000ff02ff09a7 */ /* 0x0007e600081004ff */
.L_x_141:
[----:B------:R-:W-:Y:S01]  /*9680*/  R2UR UR4, R82 ;  /* 0x00000000520472ca */ /* 0x000fe200000e0000 */
[----:B------:R-:W-:Y:S01]  /*9690*/  UISETP.NE.AND UP0, UPT, UR62, URZ, UPT ;  /* 0x000000ff3e00728c */ /* 0x000fe2000bf05270 */
[----:B------:R-:W-:Y:S01]  /*96a0*/  ISETP.NE.AND P0, PT, R86, 0x2, PT ;  /* 0x000000025600780c */ /* 0x000fe20003f05270 */
[----:B------:R-:W-:Y:S01]  /*96b0*/  UIADD3 UR20, UPT, UPT, UR37, UR63, URZ ;  /* 0x0000003f25147290 */ /* 0x000fe2000fffe0ff */
[----:B------:R-:W-:Y:S01]  /*96c0*/  ISETP.NE.AND P1, PT, R0, 0x4, PT ;  /* 0x000000040000780c */ /* 0x000fe20003f25270 */
[----:B------:R-:W-:Y:S01]  /*96d0*/  UIADD3 UR52, UPT, UPT, UR52, 0x4, URZ ;  /* 0x0000000434347890 */ /* 0x000fe2000fffe0ff */
[----:B------:R-:W-:Y:S01]  /*96e0*/  SEL R3, RZ, 0x1, P0 ;  /* 0x00000001ff037807 */ /* 0x000fe20000000000 */
[----:B------:R-:W-:Y:S01]  /*96f0*/  UMOV UR36, UR61 ;  /* 0x0000003d00247c82 */ /* 0x000fe20008000000 */
[----:B---3--:R-:W-:Y:S02]  /*9700*/  SEL R2, RZ, 0x1, P1 ;  /* 0x00000001ff027807 */ /* 0x008fe40000800000 */
[----:B------:R-:W-:Y:S02]  /*9710*/  LOP3.LUT R88, R88, R3, RZ, 0x3c, !PT ;  /* 0x0000000358587212 */ /* 0x000fe400078e3cff */
[----:B------:R-:W-:Y:S01]  /*9720*/  LOP3.LUT R89, R89, R2, RZ, 0x3c, !PT ;  /* 0x0000000259597212 */ /* 0x000fe200078e3cff */
[----:B------:R-:W-:Y:S01]  /*9730*/  UIADD3 UR16, UPT, UPT, UR38, UR4, URZ ;  /* 0x0000000426107290 */ /* 0x000fe2000fffe0ff */
[----:B------:R-:W-:Y:S02]  /*9740*/  SEL R86, R86, RZ, P0 ;  /* 0x000000ff56567207 */ /* 0x000fe40000000000 */
[----:B------:R-:W-:Y:S01]  /*9750*/  SEL R36, R0, RZ, P1 ;  /* 0x000000ff00247207 */ /* 0x000fe20000800000 */
[----:B------:R-:W-:Y:S08]  /*9760*/  BRA.U UP0, `(.L_x_142) ;  /* 0xffffffbd00dc7547 */ /* 0x000ff0000b83ffff */
[----:B------:R-:W-:-:S13]  /*9770*/  R2UR UR4, R83 ;  /* 0x00000000530472ca */ /* 0x000fda00000e0000 */
[----:B------:R-:W-:-:S09]  /*9780*/  UISETP.NE.AND UP0, UPT, UR4, URZ, UPT ;  /* 0x000000ff0400728c */ /* 0x000fd2000bf05270 */
[----:B------:R-:W-:Y:S05]  /*9790*/  BRA.U !UP0, `(.L_x_143) ;  /* 0x0000000108487547 */ /* 0x000fea000b800000 */
[----:B------:R-:W3:Y:S02]  /*97a0*/  LDCU.64 UR4, c[0x0][0x890] ;  /* 0x00011200ff0477ac */ /* 0x000ee40008000a00 */
[----:B---3--:R-:W-:-:S04]  /*97b0*/  UISETP.NE.U32.AND UP0, UPT, UR4, URZ, UPT ;  /* 0x000000ff0400728c */ /* 0x008fc8000bf05070 */
[----:B------:R-:W-:-:S09]  /*97c0*/  UISETP.NE.AND.EX UP0, UPT, UR5, URZ, UPT, UP0 ;  /* 0x000000ff0500728c */ /* 0x000fd2000bf05300 */
[----:B------:R-:W-:Y:S05]  /*97d0*/  BRA.U UP0, `(.L_x_144) ;  /* 0x00000001000c7547 */ /* 0x000fea000b800000 */
[----:B------:R-:W-:-:S13]  /*97e0*/  FSETP.NEU.AND P0, PT, R41, RZ, PT ;  /* 0x000000ff2900720b */ /* 0x000fda0003f0d000 */
[----:B------:R-:W-:Y:S05]  /*97f0*/  @!P0 EXIT ;  /* 0x000000000000894d */ /* 0x000fea0003800000 */
[----:B------:R-:W-:Y:S05]  /*9800*/  BRA `(.L_x_143) ;  /* 0x00000000002c7947 */ /* 0x000fea0003800000 */
.L_x_144:
[----:B------:R-:W-:Y:S01]  /*9810*/  ISETP.NE.AND P0, PT, R85, RZ, PT ;  /* 0x000000ff5500720c */ /* 0x000fe20003f05270 */
[----:B------:R-:W-:-:S12]  /*9820*/  BSSY.RECONVERGENT B0, `(.L_x_143) ;  /* 0x0000009000007945 */ /* 0x000fd80003800200 */
[----:B------:R-:W-:Y:S05]  /*9830*/  @P0 BRA `(.L_x_145) ;  /* 0x0000000000140947 */ /* 0x000fea0003800000 */
[----:B------:R-:W3:Y:S02]  /*9840*/  LDCU.64 UR4, c[0x0][0x888] ;  /* 0x00011100ff0477ac */ /* 0x000ee40008000a00 */
[----:B---3--:R-:W-:-:S04]  /*9850*/  ISETP.NE.U32.AND P0, PT, RZ, UR4, PT ;  /* 0x00000004ff007c0c */ /* 0x008fc8000bf05070 */
[----:B------:R-:W-:-:S13]  /*9860*/  ISETP.NE.AND.EX P0, PT, RZ, UR5, PT, P0 ;  /* 0x00000005ff007c0c */ /* 0x000fda000bf05300 */
[----:B------:R-:W-:Y:S05]  /*9870*/  @!P0 EXIT ;  /* 0x000000000000894d */ /* 0x000fea0003800000 */
[----:B------:R-:W-:Y:S05]  /*9880*/  BRA `(.L_x_146) ;  /* 0x0000000000087947 */ /* 0x000fea0003800000 */
.L_x_145:
[----:B------:R-:W-:-:S13]  /*9890*/  FSETP.NEU.AND P0, PT, R41, RZ, PT ;  /* 0x000000ff2900720b */ /* 0x000fda0003f0d000 */
[----:B------:R-:W-:Y:S05]  /*98a0*/  @!P0 EXIT ;  /* 0x000000000000894d */ /* 0x000fea0003800000 */
.L_x_146:
[----:B------:R-:W-:Y:S05]  /*98b0*/  BSYNC.RECONVERGENT B0 ;  /* 0x0000000000007941 */ /* 0x000fea0003800200 */
.L_x_143:
[----:B------:R-:W-:Y:S01]  /*98c0*/  ULEA UR4, UR46, UR44, 0x3 ;  /* 0x0000002c2e047291 */ /* 0x000fe2000f8e18ff */
[----:B------:R-:W-:-:S04]  /*98d0*/  DEPBAR.LE SB0, 0x0 ;  /* 0x000080000000791a */ /* 0x000fc80000000000 */
[----:B------:R-:W-:-:S04]  /*98e0*/  UIADD3 UR4, UPT, UPT, UR4, 0xe0, URZ ;  /* 0x000000e004047890 */ /* 0x000fc8000fffe0ff */
[----:B------:R-:W-:-:S09]  /*98f0*/  UPRMT UR4, UR47, 0x654, UR4 ;  /* 0x000006542f047896 */ /* 0x000fd20008000004 */
[----:B------:R-:W-:Y:S01]  /*9900*/  SYNCS.ARRIVE.TRANS64.RED.A1T0 RZ, [UR4], RZ ;  /* 0x000000ffffff79a7 */ /* 0x000fe20008100404 */
[----:B------:R-:W-:Y:S05]  /*9910*/  EXIT ;  /* 0x000000000000794d */ /* 0x000fea0003800000 */
.L_x_25:
[----:B--2---:R2:W3:Y:S02]  /*9920*/  SYNCS.PHASECHK.TRANS64.TRYWAIT P0, [R3+URZ+0x180], R2 ;  /* 0x00018002030075a7 */ /* 0x0044e400080011ff */
[----:B---3--:R-:W-:Y:S05]  /*9930*/  @!P0 NANOSLEEP.SYNCS 0x989680 ;  /* 0x009896800000895d */ /* 0x008fea0003900000 */
[----:B------:R-:W3:Y:S02]  /*9940*/  @!P0 SYNCS.PHASECHK.TRANS64 P0, [R3+URZ+0x180], R2 ;  /* 0x00018002030085a7 */ /* 0x000ee400080010ff */
[----:B---3--:R-:W-:Y:S05]  /*9950*/  @!P0 BRA `(.L_x_25) ;  /* 0xfffffffc00f08947 */ /* 0x008fea000383ffff */
[----:B------:R-:W-:Y:S05]  /*9960*/  BRA `(.L_x_147) ;  /* 0xffffff8000387947 */ /* 0x000fea000383ffff */
.L_x_28:
[----:B-1----:R-:W-:-:S07]  /*9970*/  MOV R0, UR33 ;  /* 0x0000002100007c02 */ /* 0x002fce0008000f00 */
.L_x_148:
[----:B-1----:R1:W2:Y:S02]  /*9980*/  SYNCS.PHASECHK.TRANS64.TRYWAIT P0, [R0+URZ+0x60], R3 ;  /* 0x00006003000075a7 */ /* 0x0022a400080011ff */
[----:B--2---:R-:W-:Y:S05]  /*9990*/  @!P0 NANOSLEEP.SYNCS 0x989680 ;  /* 0x009896800000895d */ /* 0x004fea0003900000 */
[----:B------:R-:W2:Y:S02]  /*99a0*/  @!P0 SYNCS.PHASECHK.TRANS64 P0, [R0+URZ+0x60], R3 ;  /* 0x00006003000085a7 */ /* 0x000ea400080010ff */
[----:B--2---:R-:W-:Y:S05]  /*99b0*/  @!P0 BRA `(.L_x_148) ;  /* 0xfffffffc00f08947 */ /* 0x004fea000383ffff */
[----:B------:R-:W-:Y:S05]  /*99c0*/  BRA `(.L_x_27) ;  /* 0xffffff8000807947 */ /* 0x000fea000383ffff */
.L_x_35:
[----:B-1----:R-:W-:-:S07]  /*99d0*/  MOV R0, UR17 ;  /* 0x0000001100007c02 */ /* 0x002fce0008000f00 */
.L_x_149:
[----:B-1----:R1:W2:Y:S02]  /*99e0*/  SYNCS.PHASECHK.TRANS64.TRYWAIT P0, [R0+URZ+0x60], R3 ;  /* 0x00006003000075a7 */ /* 0x0022a400080011ff */
[----:B--2---:R-:W-:Y:S05]  /*99f0*/  @!P0 NANOSLEEP.SYNCS 0x989680 ;  /* 0x009896800000895d */ /* 0x004fea0003900000 */
[----:B------:R-:W2:Y:S02]  /*9a00*/  @!P0 SYNCS.PHASECHK.TRANS64 P0, [R0+URZ+0x60], R3 ;  /* 0x00006003000085a7 */ /* 0x000ea400080010ff */
[----:B--2---:R-:W-:Y:S05]  /*9a10*/  @!P0 BRA `(.L_x_149) ;  /* 0xfffffffc00f08947 */ /* 0x004fea000383ffff */
[----:B------:R-:W-:Y:S05]  /*9a20*/  BRA `(.L_x_34) ;  /* 0xffffff84003c7947 */ /* 0x000fea000383ffff */
.L_x_40:
[----:B-1----:R1:W2:Y:S02]  /*9a30*/  SYNCS.PHASECHK.TRANS64.TRYWAIT P0, [R3+URZ+0x110], R0 ;  /* 0x00011000030075a7 */ /* 0x0022a400080011ff */
[----:B--2---:R-:W-:Y:S05]  /*9a40*/  @!P0 NANOSLEEP.SYNCS 0x989680 ;  /* 0x009896800000895d */ /* 0x004fea0003900000 */
[----:B------:R-:W2:Y:S02]  /*9a50*/  @!P0 SYNCS.PHASECHK.TRANS64 P0, [R3+URZ+0x110], R0 ;  /* 0x00011000030085a7 */ /* 0x000ea400080010ff */
[----:B--2---:R-:W-:Y:S05]  /*9a60*/  @!P0 BRA `(.L_x_40) ;  /* 0xfffffffc00f08947 */ /* 0x004fea000383ffff */
[----:B------:R-:W-:Y:S05]  /*9a70*/  BRA `(.L_x_150) ;  /* 0xffffff8400e07947 */ /* 0x000fea000383ffff */
.L_x_44:
[----:B-1----:R-:W-:-:S07]  /*9a80*/  MOV R0, UR4 ;  /* 0x0000000400007c02 */ /* 0x002fce0008000f00 */
.L_x_151:
[----:B-1----:R1:W2:Y:S02]  /*9a90*/  SYNCS.PHASECHK.TRANS64.TRYWAIT P0, [R0+URZ], R3 ;  /* 0x00000003000075a7 */ /* 0x0022a400080011ff */
[----:B--2---:R-:W-:Y:S05]  /*9aa0*/  @!P0 NANOSLEEP.SYNCS 0x989680 ;  /* 0x009896800000895d */ /* 0x004fea0003900000 */
[----:B------:R-:W2:Y:S02]  /*9ab0*/  @!P0 SYNCS.PHASECHK.TRANS64 P0, [R0+URZ], R3 ;  /* 0x00000003000085a7 */ /* 0x000ea400080010ff */
[----:B--2---:R-:W-:Y:S05]  /*9ac0*/  @!P0 BRA `(.L_x_151) ;  /* 0xfffffffc00f08947 */ /* 0x004fea000383ffff */
[----:B------:R-:W-:Y:S05]  /*9ad0*/  BRA `(.L_x_152) ;  /* 0xffffff8c00887947 */ /* 0x000fea000383ffff */
.L_x_45:
[----:B------:R-:W-:-:S07]  /*9ae0*/  MOV R0, UR5 ;  /* 0x0000000500007c02 */ /* 0x000fce0008000f00 */
.L_x_153:
[----:B-1----:R1:W2:Y:S02]  /*9af0*/  SYNCS.PHASECHK.TRANS64.TRYWAIT P0, [R0+URZ], R3 ;  /* 0x00000003000075a7 */ /* 0x0022a400080011ff */
[----:B--2---:R-:W-:Y:S05]  /*9b00*/  @!P0 NANOSLEEP.SYNCS 0x989680 ;  /* 0x009896800000895d */ /* 0x004fea0003900000 */
[----:B------:R-:W2:Y:S02]  /*9b10*/  @!P0 SYNCS.PHASECHK.TRANS64 P0, [R0+URZ], R3 ;  /* 0x00000003000085a7 */ /* 0x000ea400080010ff */
[----:B--2---:R-:W-:Y:S05]  /*9b20*/  @!P0 BRA `(.L_x_153) ;  /* 0xfffffffc00f08947 */ /* 0x004fea000383ffff */
[----:B------:R-:W-:Y:S05]  /*9b30*/  BRA `(.L_x_154) ;  /* 0xffffff8c00947947 */ /* 0x000fea000383ffff */
.L_x_46:
[----:B------:R-:W-:-:S07]  /*9b40*/  MOV R0, UR5 ;  /* 0x0000000500007c02 */ /* 0x000fce0008000f00 */
.L_x_155:
[----:B-1----:R1:W2:Y:S02]  /*9b50*/  SYNCS.PHASECHK.TRANS64.TRYWAIT P0, [R0+URZ], R3 ;  /* 0x00000003000075a7 */ /* 0x0022a400080011ff */
[----:B--2---:R-:W-:Y:S05]  /*9b60*/  @!P0 NANOSLEEP.SYNCS 0x989680 ;  /* 0x009896800000895d */ /* 0x004fea0003900000 */
[----:B------:R-:W2:Y:S02]  /*9b70*/  @!P0 SYNCS.PHASECHK.TRANS64 P0, [R0+URZ], R3 ;  /* 0x00000003000085a7 */ /* 0x000ea400080010ff */
[----:B--2---:R-:W-:Y:S05]  /*9b80*/  @!P0 BRA `(.L_x_155) ;  /* 0xfffffffc00f08947 */ /* 0x004fea000383ffff */
[----:B------:R-:W-:Y:S05]  /*9b90*/  BRA `(.L_x_156) ;  /* 0xffffff8c00a07947 */ /* 0x000fea000383ffff */
.L_x_47:
[----:B------:R-:W-:-:S07]  /*9ba0*/  MOV R0, UR5 ;  /* 0x0000000500007c02 */ /* 0x000fce0008000f00 */
.L_x_157:
[----:B-1----:R1:W2:Y:S02]  /*9bb0*/  SYNCS.PHASECHK.TRANS64.TRYWAIT P0, [R0+URZ], R3 ;  /* 0x00000003000075a7 */ /* 0x0022a400080011ff */
[----:B--2---:R-:W-:Y:S05]  /*9bc0*/  @!P0 NANOSLEEP.SYNCS 0x989680 ;  /* 0x009896800000895d */ /* 0x004fea0003900000 */
[----:B------:R-:W2:Y:S02]  /*9bd0*/  @!P0 SYNCS.PHASECHK.TRANS64 P0, [R0+URZ], R3 ;  /* 0x00000003000085a7 */ /* 0x000ea400080010ff */
[----:B--2---:R-:W-:Y:S05]  /*9be0*/  @!P0 BRA `(.L_x_157) ;  /* 0xfffffffc00f08947 */ /* 0x004fea000383ffff */
[----:B------:R-:W-:Y:S05]  /*9bf0*/  BRA `(.L_x_158) ;  /* 0xffffff8c00ac7947 */ /* 0x000fea000383ffff */
.L_x_48:
[----:B------:R-:W-:-:S07]  /*9c00*/  MOV R0, UR5 ;  /* 0x0000000500007c02 */ /* 0x000fce0008000f00 */
.L_x_159:
[----:B-1----:R1:W2:Y:S02]  /*9c10*/  SYNCS.PHASECHK.TRANS64.TRYWAIT P0, [R0+URZ], R3 ;  /* 0x00000003000075a7 */ /* 0x0022a400080011ff */
[----:B--2---:R-:W-:Y:S05]  /*9c20*/  @!P0 NANOSLEEP.SYNCS 0x989680 ;  /* 0x009896800000895d */ /* 0x004fea0003900000 */
[----:B------:R-:W2:Y:S02]  /*9c30*/  @!P0 SYNCS.PHASECHK.TRANS64 P0, [R0+URZ], R3 ;  /* 0x00000003000085a7 */ /* 0x000ea400080010ff */
[----:B--2---:R-:W-:Y:S05]  /*9c40*/  @!P0 BRA `(.L_x_159) ;  /* 0xfffffffc00f08947 */ /* 0x004fea000383ffff */
[----:B------:R-:W-:Y:S05]  /*9c50*/  BRA `(.L_x_160) ;  /* 0xffffff8c00b87947 */ /* 0x000fea000383ffff */
.L_x_49:
[----:B------:R-:W-:-:S07]  /*9c60*/  MOV R0, UR5 ;  /* 0x0000000500007c02 */ /* 0x000fce0008000f00 */
.L_x_161:
[----:B-1----:R1:W2:Y:S02]  /*9c70*/  SYNCS.PHASECHK.TRANS64.TRYWAIT P0, [R0+URZ], R3 ;  /* 0x00000003000075a7 */ /* 0x0022a400080011ff */
[----:B--2---:R-:W-:Y:S05]  /*9c80*/  @!P0 NANOSLEEP.SYNCS 0x989680 ;  /* 0x009896800000895d */ /* 0x004fea0003900000 */
[----:B------:R-:W2:Y:S02]  /*9c90*/  @!P0 SYNCS.PHASECHK.TRANS64 P0, [R0+URZ], R3 ;  /* 0x00000003000085a7 */ /* 0x000ea400080010ff */
[----:B--2---:R-:W-:Y:S05]  /*9ca0*/  @!P0 BRA `(.L_x_161) ;  /* 0xfffffffc00f08947 */ /* 0x004fea000383ffff */
[----:B------:R-:W-:Y:S05]  /*9cb0*/  BRA `(.L_x_162) ;  /* 0xffffff8c00c47947 */ /* 0x000fea000383ffff */
.L_x_50:
[----:B------:R-:W-:-:S07]  /*9cc0*/  MOV R0, UR5 ;  /* 0x0000000500007c02 */ /* 0x000fce0008000f00 */
.L_x_163:
[----:B-1----:R1:W2:Y:S02]  /*9cd0*/  SYNCS.PHASECHK.TRANS64.TRYWAIT P0, [R0+URZ], R3 ;  /* 0x00000003000075a7 */ /* 0x0022a400080011ff */
[----:B--2---:R-:W-:Y:S05]  /*9ce0*/  @!P0 NANOSLEEP.SYNCS 0x989680 ;  /* 0x009896800000895d */ /* 0x004fea0003900000 */
[----:B------:R-:W2:Y:S02]  /*9cf0*/  @!P0 SYNCS.PHASECHK.TRANS64 P0, [R0+URZ], R3 ;  /* 0x00000003000085a7 */ /* 0x000ea400080010ff */
[----:B--2---:R-:W-:Y:S05]  /*9d00*/  @!P0 BRA `(.L_x_163) ;  /* 0xfffffffc00f08947 */ /* 0x004fea000383ffff */
[----:B------:R-:W-:Y:S05]  /*9d10*/  BRA `(.L_x_164) ;  /* 0xffffff8c00d07947 */ /* 0x000fea000383ffff */
.L_x_51:
[----:B------:R-:W-:-:S07]  /*9d20*/  MOV R0, UR5 ;  /* 0x0000000500007c02 */ /* 0x000fce0008000f00 */
.L_x_165:
[----:B-1----:R1:W2:Y:S02]  /*9d30*/  SYNCS.PHASECHK.TRANS64.TRYWAIT P0, [R0+URZ], R3 ;  /* 0x00000003000075a7 */ /* 0x0022a400080011ff */
[----:B--2---:R-:W-:Y:S05]  /*9d40*/  @!P0 NANOSLEEP.SYNCS 0x989680 ;  /* 0x009896800000895d */ /* 0x004fea0003900000 */
[----:B------:R-:W2:Y:S02]  /*9d50*/  @!P0 SYNCS.PHASECHK.TRANS64 P0, [R0+URZ], R3 ;  /* 0x00000003000085a7 */ /* 0x000ea400080010ff */
[----:B--2---:R-:W-:Y:S05]  /*9d60*/  @!P0 BRA `(.L_x_165) ;  /* 0xfffffffc00f08947 */ /* 0x004fea000383ffff */
[----:B------:R-:W-:Y:S05]  /*9d70*/  BRA `(.L_x_166) ;  /* 0xffffff8c00dc7947 */ /* 0x000fea000383ffff */
.L_x_52:
[----:B------:R-:W-:-:S07]  /*9d80*/  MOV R0, UR5 ;  /* 0x0000000500007c02 */ /* 0x000fce0008000f00 */
.L_x_167:
[----:B-1----:R1:W2:Y:S02]  /*9d90*/  SYNCS.PHASECHK.TRANS64.TRYWAIT P0, [R0+URZ], R3 ;  /* 0x00000003000075a7 */ /* 0x0022a400080011ff */
[----:B--2---:R-:W-:Y:S05]  /*9da0*/  @!P0 NANOSLEEP.SYNCS 0x989680 ;  /* 0x009896800000895d */ /* 0x004fea0003900000 */
[----:B------:R-:W2:Y:S02]  /*9db0*/  @!P0 SYNCS.PHASECHK.TRANS64 P0, [R0+URZ], R3 ;  /* 0x00000003000085a7 */ /* 0x000ea400080010ff */
[----:B--2---:R-:W-:Y:S05]  /*9dc0*/  @!P0 BRA `(.L_x_167) ;  /* 0xfffffffc00f08947 */ /* 0x004fea000383ffff */
[----:B------:R-:W-:Y:S05]  /*9dd0*/  BRA `(.L_x_168) ;  /* 0xffffff8c00e87947 */ /* 0x000fea000383ffff */
.L_x_53:
[----:B------:R-:W-:-:S07]  /*9de0*/  MOV R0, UR5 ;  /* 0x0000000500007c02 */ /* 0x000fce0008000f00 */
.L_x_169:
[----:B-1----:R1:W2:Y:S02]  /*9df0*/  SYNCS.PHASECHK.TRANS64.TRYWAIT P0, [R0+URZ], R3 ;  /* 0x00000003000075a7 */ /* 0x0022a400080011ff */
[----:B--2---:R-:W-:Y:S05]  /*9e00*/  @!P0 NANOSLEEP.SYNCS 0x989680 ;  /* 0x009896800000895d */ /* 0x004fea0003900000 */
[----:B------:R-:W2:Y:S02]  /*9e10*/  @!P0 SYNCS.PHASECHK.TRANS64 P0, [R0+URZ], R3 ;  /* 0x00000003000085a7 */ /* 0x000ea400080010ff */
[----:B--2---:R-:W-:Y:S05]  /*9e20*/  @!P0 BRA `(.L_x_169) ;  /* 0xfffffffc00f08947 */ /* 0x004fea000383ffff */
[----:B------:R-:W-:Y:S05]  /*9e30*/  BRA `(.L_x_170) ;  /* 0xffffff8c00f47947 */ /* 0x000fea000383ffff */
.L_x_54:
[----:B------:R-:W-:-:S07]  /*9e40*/  MOV R0, UR5 ;  /* 0x0000000500007c02 */ /* 0x000fce0008000f00 */
.L_x_171:
[----:B-1----:R1:W2:Y:S02]  /*9e50*/  SYNCS.PHASECHK.TRANS64.TRYWAIT P0, [R0+URZ], R3 ;  /* 0x00000003000075a7 */ /* 0x0022a400080011ff */
[----:B--2---:R-:W-:Y:S05]  /*9e60*/  @!P0 NANOSLEEP.SYNCS 0x989680 ;  /* 0x009896800000895d */ /* 0x004fea0003900000 */
[----:B------:R-:W2:Y:S02]  /*9e70*/  @!P0 SYNCS.PHASECHK.TRANS64 P0, [R0+URZ], R3 ;  /* 0x00000003000085a7 */ /* 0x000ea400080010ff */
[----:B--2---:R-:W-:Y:S05]  /*9e80*/  @!P0 BRA `(.L_x_171) ;  /* 0xfffffffc00f08947 */ /* 0x004fea000383ffff */
[----:B------:R-:W-:Y:S05]  /*9e90*/  BRA `(.L_x_172) ;  /* 0xffffff9000007947 */ /* 0x000fea000383ffff */
.L_x_57:
[----:B-1----:R1:W2:Y:S02]  /*9ea0*/  SYNCS.PHASECHK.TRANS64.TRYWAIT P0, [R2+URZ+0x170], R5 ;  /* 0x00017005020075a7 */ /* 0x0022a400080011ff */
[----:B--2---:R-:W-:Y:S05]  /*9eb0*/  @!P0 NANOSLEEP.SYNCS 0x989680 ;  /* 0x009896800000895d */ /* 0x004fea0003900000 */
[----:B------:R-:W2:Y:S02]  /*9ec0*/  @!P0 SYNCS.PHASECHK.TRANS64 P0, [R2+URZ+0x170], R5 ;  /* 0x00017005020085a7 */ /* 0x000ea400080010ff */
[----:B--2---:R-:W-:Y:S05]  /*9ed0*/  @!P0 BRA `(.L_x_57) ;  /* 0xfffffffc00f08947 */ /* 0x004fea000383ffff */
[----:B------:R-:W-:Y:S05]  /*9ee0*/  BRA `(.L_x_173) ;  /* 0xffffff90005c7947 */ /* 0x000fea000383ffff */
.L_x_58:
[----:B------:R-:W-:-:S07]  /*9ef0*/  MOV R2, UR4 ;  /* 0x0000000400027c02 */ /* 0x000fce0008000f00 */
.L_x_174:
[----:B-1----:R1:W2:Y:S02]  /*9f00*/  SYNCS.PHASECHK.TRANS64.TRYWAIT P0, [R2+URZ+0x120], R5 ;  /* 0x00012005020075a7 */ /* 0x0022a400080011ff */
[----:B--2---:R-:W-:Y:S05]  /*9f10*/  @!P0 NANOSLEEP.SYNCS 0x989680 ;  /* 0x009896800000895d */ /* 0x004fea0003900000 */
[----:B------:R-:W2:Y:S02]  /*9f20*/  @!P0 SYNCS.PHASECHK.TRANS64 P0, [R2+URZ+0x120], R5 ;  /* 0x00012005020085a7 */ /* 0x000ea400080010ff */
[----:B--2---:R-:W-:Y:S05]  /*9f30*/  @!P0 BRA `(.L_x_174) ;  /* 0xfffffffc00f08947 */ /* 0x004fea000383ffff */
[----:B------:R-:W-:Y:S05]  /*9f40*/  BRA `(.L_x_175) ;  /* 0xffffff90006c7947 */ /* 0x000fea000383ffff */
.L_x_59:
[----:B-1----:R1:W2:Y:S02]  /*9f50*/  SYNCS.PHASECHK.TRANS64.TRYWAIT P1, [R2+URZ+0x110], R5 ;  /* 0x00011005020075a7 */ /* 0x0022a400080211ff */
[----:B--2---:R-:W-:Y:S05]  /*9f60*/  @!P1 NANOSLEEP.SYNCS 0x989680 ;  /* 0x009896800000995d */ /* 0x004fea0003900000 */
[----:B------:R-:W2:Y:S02]  /*9f70*/  @!P1 SYNCS.PHASECHK.TRANS64 P1, [R2+URZ+0x110], R5 ;  /* 0x00011005020095a7 */ /* 0x000ea400080210ff */
[----:B--2---:R-:W-:Y:S05]  /*9f80*/  @!P1 BRA `(.L_x_59) ;  /* 0xfffffffc00f09947 */ /* 0x004fea000383ffff */
[----:B------:R-:W-:Y:S05]  /*9f90*/  BRA `(.L_x_176) ;  /* 0xffffff90009c7947 */ /* 0x000fea000383ffff */
.L_x_62:
[----:B------:R-:W-:-:S07]  /*9fa0*/  MOV R0, UR4 ;  /* 0x0000000400007c02 */ /* 0x000fce0008000f00 */
.L_x_177:
[----:B-1----:R1:W2:Y:S02]  /*9fb0*/  SYNCS.PHASECHK.TRANS64.TRYWAIT P0, [R0+URZ+0x120], R3 ;  /* 0x00012003000075a7 */ /* 0x0022a400080011ff */
[----:B--2---:R-:W-:Y:S05]  /*9fc0*/  @!P0 NANOSLEEP.SYNCS 0x989680 ;  /* 0x009896800000895d */ /* 0x004fea0003900000 */
[----:B------:R-:W2:Y:S02]  /*9fd0*/  @!P0 SYNCS.PHASECHK.TRANS64 P0, [R0+URZ+0x120], R3 ;  /* 0x00012003000085a7 */ /* 0x000ea400080010ff */
[----:B--2---:R-:W-:Y:S05]  /*9fe0*/  @!P0 BRA `(.L_x_177) ;  /* 0xfffffffc00f08947 */ /* 0x004fea000383ffff */
[----:B------:R-:W-:Y:S05]  /*9ff0*/  BRA `(.L_x_61) ;  /* 0xffffff9000f07947 */ /* 0x000fea000383ffff */
.L_x_69:
[----:B-1----:R1:W2:Y:S02]  /*a000*/  SYNCS.PHASECHK.TRANS64.TRYWAIT P1, [R0+URZ+0x110], R5 ;  /* 0x00011005000075a7 */ /* 0x0022a400080211ff */
[----:B--2---:R-:W-:Y:S05]  /*a010*/  @!P1 NANOSLEEP.SYNCS 0x989680 ;  /* 0x009896800000995d */ /* 0x004fea0003900000 */
[----:B------:R-:W2:Y:S02]  /*a020*/  @!P1 SYNCS.PHASECHK.TRANS64 P1, [R0+URZ+0x110], R5 ;  /* 0x00011005000095a7 */ /* 0x000ea400080210ff */
[----:B--2---:R-:W-:Y:S05]  /*a030*/  @!P1 BRA `(.L_x_69) ;  /* 0xfffffffc00f09947 */ /* 0x004fea000383ffff */
[----:B------:R-:W-:Y:S05]  /*a040*/  BRA `(.L_x_178) ;  /* 0xffffff9800547947 */ /* 0x000fea000383ffff */
.L_x_70:
[----:B------:R-:W-:-:S07]  /*a050*/  MOV R3, UR22 ;  /* 0x0000001600037c02 */ /* 0x000fce0008000f00 */
.L_x_179:
[----:B-1----:R1:W2:Y:S02]  /*a060*/  SYNCS.PHASECHK.TRANS64.TRYWAIT P0, [R3+URZ+0x150], R0 ;  /* 0x00015000030075a7 */ /* 0x0022a400080011ff */
[----:B--2---:R-:W-:Y:S05]  /*a070*/  @!P0 NANOSLEEP.SYNCS 0x989680 ;  /* 0x009896800000895d */ /* 0x004fea0003900000 */
[----:B------:R-:W2:Y:S02]  /*a080*/  @!P0 SYNCS.PHASECHK.TRANS64 P0, [R3+URZ+0x150], R0 ;  /* 0x00015000030085a7 */ /* 0x000ea400080010ff */
[----:B--2---:R-:W-:Y:S05]  /*a090*/  @!P0 BRA `(.L_x_179) ;  /* 0xfffffffc00f08947 */ /* 0x004fea000383ffff */
[----:B------:R-:W-:Y:S05]  /*a0a0*/  BRA `(.L_x_180) ;  /* 0xffffff98008c7947 */ /* 0x000fea000383ffff */
.L_x_73:
[----:B------:R-:W-:Y:S07]  /*a0b0*/  MOV R0, UR5 ;  /* 0x0000000500007c02 */ /* 0x000fee0008000f00 */
.L_x_181:
[----:B-1----:R1:W2:Y:S02]  /*a0c0*/  SYNCS.PHASECHK.TRANS64.TRYWAIT P0, [R0+URZ], R3 ;  /* 0x00000003000075a7 */ /* 0x0022a400080011ff */
[----:B--2---:R-:W-:Y:S05]  /*a0d0*/  @!P0 NANOSLEEP.SYNCS 0x989680 ;  /* 0x009896800000895d */ /* 0x004fea0003900000 */
[----:B------:R-:W2:Y:S02]  /*a0e0*/  @!P0 SYNCS.PHASECHK.TRANS64 P0, [R0+URZ], R3 ;  /* 0x00000003000085a7 */ /* 0x000ea400080010ff */
[----:B--2---:R-:W-:Y:S05]  /*a0f0*/  @!P0 BRA `(.L_x_181) ;  /* 0xfffffffc00f08947 */ /* 0x004fea000383ffff */
[----:B------:R-:W-:Y:S05]  /*a100*/  BRA `(.L_x_72) ;  /* 0xffffff9800a87947 */ /* 0x000fea000383ffff */
.L_x_76:
[----:B------:R-:W-:-:S07]  /*a110*/  MOV R0, UR4 ;  /* 0x0000000400007c02 */ /* 0x000fce0008000f00 */
.L_x_182:
[----:B--2---:R2:W4:Y:S02]  /*a120*/  SYNCS.PHASECHK.TRANS64.TRYWAIT P0, [R0+URZ], R3 ;  /* 0x00000003000075a7 */ /* 0x00452400080011ff */
[----:B----4-:R-:W-:Y:S05]  /*a130*/  @!P0 NANOSLEEP.SYNCS 0x989680 ;  /* 0x009896800000895d */ /* 0x010fea0003900000 */
[----:B------:R-:W4:Y:S02]  /*a140*/  @!P0 SYNCS.PHASECHK.TRANS64 P0, [R0+URZ], R3 ;  /* 0x00000003000085a7 */ /* 0x000f2400080010ff */
[----:B----4-:R-:W-:Y:S05]  /*a150*/  @!P0 BRA `(.L_x_182) ;  /* 0xfffffffc00f08947 */ /* 0x010fea000383ffff */
[----:B------:R-:W-:Y:S05]  /*a160*/  BRA `(.L_x_183) ;  /* 0xffffff9c005c7947 */ /* 0x000fea000383ffff */
.L_x_77:
[----:B------:R-:W-:-:S07]  /*a170*/  MOV R0, UR5 ;  /* 0x0000000500007c02 */ /* 0x000fce0008000f00 */
.L_x_184:
[----:B-1----:R1:W2:Y:S02]  /*a180*/  SYNCS.PHASECHK.TRANS64.TRYWAIT P0, [R0+URZ], R3 ;  /* 0x00000003000075a7 */ /* 0x0022a400080011ff */
[----:B--2---:R-:W-:Y:S05]  /*a190*/  @!P0 NANOSLEEP.SYNCS 0x989680 ;  /* 0x009896800000895d */ /* 0x004fea0003900000 */
[----:B------:R-:W2:Y:S02]  /*a1a0*/  @!P0 SYNCS.PHASECHK.TRANS64 P0, [R0+URZ], R3 ;  /* 0x00000003000085a7 */ /* 0x000ea400080010ff */
[----:B--2---:R-:W-:Y:S05]  /*a1b0*/  @!P0 BRA `(.L_x_184) ;  /* 0xfffffffc00f08947 */ /* 0x004fea000383ffff */
[----:B------:R-:W-:Y:S05]  /*a1c0*/  BRA `(.L_x_185) ;  /* 0xffffff9c00687947 */ /* 0x000fea000383ffff */
.L_x_78:
[----:B------:R-:W-:-:S07]  /*a1d0*/  MOV R0, UR5 ;  /* 0x0000000500007c02 */ /* 0x000fce0008000f00 */
.L_x_186:
[----:B-1----:R1:W2:Y:S02]  /*a1e0*/  SYNCS.PHASECHK.TRANS64.TRYWAIT P0, [R0+URZ], R3 ;  /* 0x00000003000075a7 */ /* 0x0022a400080011ff */
[----:B--2---:R-:W-:Y:S05]  /*a1f0*/  @!P0 NANOSLEEP.SYNCS 0x989680 ;  /* 0x009896800000895d */ /* 0x004fea0003900000 */
[----:B------:R-:W2:Y:S02]  /*a200*/  @!P0 SYNCS.PHASECHK.TRANS64 P0, [R0+URZ], R3 ;  /* 0x00000003000085a7 */ /* 0x000ea400080010ff */
[----:B--2---:R-:W-:Y:S05]  /*a210*/  @!P0 BRA `(.L_x_186) ;  /* 0xfffffffc00f08947 */ /* 0x004fea000383ffff */
[----:B------:R-:W-:Y:S05]  /*a220*/  BRA `(.L_x_187) ;  /* 0xffffff9c00747947 */ /* 0x000fea000383ffff */
.L_x_79:
[----:B------:R-:W-:-:S07]  /*a230*/  MOV R0, UR4 ;  /* 0x0000000400007c02 */ /* 0x000fce0008000f00 */
.L_x_188:
[----:B-1----:R1:W2:Y:S02]  /*a240*/  SYNCS.PHASECHK.TRANS64.TRYWAIT P0, [R0+URZ], R3 ;  /* 0x00000003000075a7 */ /* 0x0022a400080011ff */
[----:B--2---:R-:W-:Y:S05]  /*a250*/  @!P0 NANOSLEEP.SYNCS 0x989680 ;  /* 0x009896800000895d */ /* 0x004fea0003900000 */
[----:B------:R-:W2:Y:S02]  /*a260*/  @!P0 SYNCS.PHASECHK.TRANS64 P0, [R0+URZ], R3 ;  /* 0x00000003000085a7 */ /* 0x000ea400080010ff */
[----:B--2---:R-:W-:Y:S05]  /*a270*/  @!P0 BRA `(.L_x_188) ;  /* 0xfffffffc00f08947 */ /* 0x004fea000383ffff */
[----:B------:R-:W-:Y:S05]  /*a280*/  BRA `(.L_x_189) ;  /* 0xffffff9c00807947 */ /* 0x000fea000383ffff */
.L_x_84:
[----:B--2---:R2:W3:Y:S02]  /*a290*/  SYNCS.PHASECHK.TRANS64.TRYWAIT P0, [R12+URZ+0x110], R9 ;  /* 0x000110090c0075a7 */ /* 0x0044e400080011ff */
[----:B---3--:R-:W-:Y:S05]  /*a2a0*/  @!P0 NANOSLEEP.SYNCS 0x989680 ;  /* 0x009896800000895d */ /* 0x008fea0003900000 */
[----:B------:R-:W3:Y:S02]  /*a2b0*/  @!P0 SYNCS.PHASECHK.TRANS64 P0, [R12+URZ+0x110], R9 ;  /* 0x000110090c0085a7 */ /* 0x000ee400080010ff */
[----:B---3--:R-:W-:Y:S05]  /*a2c0*/  @!P0 BRA `(.L_x_84) ;  /* 0xfffffffc00f08947 */ /* 0x008fea000383ffff */
[----:B------:R-:W-:Y:S05]  /*a2d0*/  BRA `(.L_x_190) ;  /* 0xffffffa000a07947 */ /* 0x000fea000383ffff */
.L_x_87:
[----:B------:R-:W-:Y:S07]  /*a2e0*/  MOV R0, UR21 ;  /* 0x0000001500007c02 */ /* 0x000fee0008000f00 */
.L_x_191:
[----:B--2---:R2:W3:Y:S02]  /*a2f0*/  SYNCS.PHASECHK.TRANS64.TRYWAIT P2, [R0+URZ+0x108], R11 ;  /* 0x0001080b000075a7 */ /* 0x0044e400080411ff */
[----:B---3--:R-:W-:Y:S05]  /*a300*/  @!P2 NANOSLEEP.SYNCS 0x989680 ;  /* 0x009896800000a95d */ /* 0x008fea0003900000 */
[----:B------:R-:W3:Y:S02]  /*a310*/  @!P2 SYNCS.PHASECHK.TRANS64 P2, [R0+URZ+0x108], R11 ;  /* 0x0001080b0000a5a7 */ /* 0x000ee400080410ff */
[----:B---3--:R-:W-:Y:S05]  /*a320*/  @!P2 BRA `(.L_x_191) ;  /* 0xfffffffc00f0a947 */ /* 0x008fea000383ffff */
[----:B------:R-:W-:Y:S05]  /*a330*/  BRA `(.L_x_86) ;  /* 0xffffffa800087947 */ /* 0x000fea000383ffff */
.L_x_90:
[----:B--2---:R-:W-:Y:S07]  /*a340*/  MOV R0, UR21 ;  /* 0x0000001500007c02 */ /* 0x004fee0008000f00 */
.L_x_192:
[----:B--2---:R2:W3:Y:S02]  /*a350*/  SYNCS.PHASECHK.TRANS64.TRYWAIT P0, [R0+URZ+0xe0], R9 ;  /* 0x0000e009000075a7 */ /* 0x0044e400080011ff */
[----:B---3--:R-:W-:Y:S05]  /*a360*/  @!P0 NANOSLEEP.SYNCS 0x989680 ;  /* 0x009896800000895d */ /* 0x008fea0003900000 */
[----:B------:R-:W3:Y:S02]  /*a370*/  @!P0 SYNCS.PHASECHK.TRANS64 P0, [R0+URZ+0xe0], R9 ;  /* 0x0000e009000085a7 */ /* 0x000ee400080010ff */
[----:B---3--:R-:W-:Y:S05]  /*a380*/  @!P0 BRA `(.L_x_192) ;  /* 0xfffffffc00f08947 */ /* 0x008fea000383ffff */
[----:B------:R-:W-:Y:S05]  /*a390*/  BRA `(.L_x_193) ;  /* 0xffffffa800647947 */ /* 0x000fea000383ffff */
.L_x_91:
[----:B------:R-:W-:Y:S07]  /*a3a0*/  MOV R0, UR21 ;  /* 0x0000001500007c02 */ /* 0x000fee0008000f00 */
.L_x_194:
[----:B--2---:R2:W3:Y:S02]  /*a3b0*/  SYNCS.PHASECHK.TRANS64.TRYWAIT P0, [R0+URZ+0xe8], R9 ;  /* 0x0000e809000075a7 */ /* 0x0044e400080011ff */
[----:B---3--:R-:W-:Y:S05]  /*a3c0*/  @!P0 NANOSLEEP.SYNCS 0x989680 ;  /* 0x009896800000895d */ /* 0x008fea0003900000 */
[----:B------:R-:W3:Y:S02]  /*a3d0*/  @!P0 SYNCS.PHASECHK.TRANS64 P0, [R0+URZ+0xe8], R9 ;  /* 0x0000e809000085a7 */ /* 0x000ee400080010ff */
[----:B---3--:R-:W-:Y:S05]  /*a3e0*/  @!P0 BRA `(.L_x_194) ;  /* 0xfffffffc00f08947 */ /* 0x008fea000383ffff */
[----:B------:R-:W-:Y:S05]  /*a3f0*/  BRA `(.L_x_195) ;  /* 0xffffffa800a07947 */ /* 0x000fea000383ffff */
.L_x_92:
[----:B------:R-:W-:Y:S07]  /*a400*/  MOV R0, UR21 ;  /* 0x0000001500007c02 */ /* 0x000fee0008000f00 */
.L_x_196:
[----:B--2---:R2:W3:Y:S02]  /*a410*/  SYNCS.PHASECHK.TRANS64.TRYWAIT P0, [R0+URZ+0xf0], R9 ;  /* 0x0000f009000075a7 */ /* 0x0044e400080011ff */
[----:B---3--:R-:W-:Y:S05]  /*a420*/  @!P0 NANOSLEEP.SYNCS 0x989680 ;  /* 0x009896800000895d */ /* 0x008fea0003900000 */
[----:B------:R-:W3:Y:S02]  /*a430*/  @!P0 SYNCS.PHASECHK.TRANS64 P0, [R0+URZ+0xf0], R9 ;  /* 0x0000f009000085a7 */ /* 0x000ee400080010ff */
[----:B---3--:R-:W-:Y:S05]  /*a440*/  @!P0 BRA `(.L_x_196) ;  /* 0xfffffffc00f08947 */ /* 0x008fea000383ffff */
[----:B------:R-:W-:Y:S05]  /*a450*/  BRA `(.L_x_197) ;  /* 0xffffffa800e87947 */ /* 0x000fea000383ffff */
.L_x_93:
[----:B------:R-:W-:Y:S07]  /*a460*/  MOV R0, UR21 ;  /* 0x0000001500007c02 */ /* 0x000fee0008000f00 */
.L_x_198:
[----:B--2---:R2:W3:Y:S02]  /*a470*/  SYNCS.PHASECHK.TRANS64.TRYWAIT P0, [R0+URZ+0xf8], R9 ;  /* 0x0000f809000075a7 */ /* 0x0044e400080011ff */
[----:B---3--:R-:W-:Y:S05]  /*a480*/  @!P0 NANOSLEEP.SYNCS 0x989680 ;  /* 0x009896800000895d */ /* 0x008fea0003900000 */
[----:B------:R-:W3:Y:S02]  /*a490*/  @!P0 SYNCS.PHASECHK.TRANS64 P0, [R0+URZ+0xf8], R9 ;  /* 0x0000f809000085a7 */ /* 0x000ee400080010ff */
[----:B---3--:R-:W-:Y:S05]  /*a4a0*/  @!P0 BRA `(.L_x_198) ;  /* 0xfffffffc00f08947 */ /* 0x008fea000383ffff */
[----:B------:R-:W-:Y:S05]  /*a4b0*/  BRA `(.L_x_199) ;  /* 0xffffffac002c7947 */ /* 0x000fea000383ffff */
.L_x_95:
[----:B------:R-:W-:-:S07]  /*a4c0*/  MOV R0, UR21 ;  /* 0x0000001500007c02 */ /* 0x000fce0008000f00 */
.L_x_200:
[----:B---3--:R3:W4:Y:S02]  /*a4d0*/  SYNCS.PHASECHK.TRANS64.TRYWAIT P0, [R0+URZ+0xe0], R3 ;  /* 0x0000e003000075a7 */ /* 0x00872400080011ff */
[----:B----4-:R-:W-:Y:S05]  /*a4e0*/  @!P0 NANOSLEEP.SYNCS 0x989680 ;  /* 0x009896800000895d */ /* 0x010fea0003900000 */
[----:B------:R-:W4:Y:S02]  /*a4f0*/  @!P0 SYNCS.PHASECHK.TRANS64 P0, [R0+URZ+0xe0], R3 ;  /* 0x0000e003000085a7 */ /* 0x000f2400080010ff */
[----:B----4-:R-:W-:Y:S05]  /*a500*/  @!P0 BRA `(.L_x_200) ;  /* 0xfffffffc00f08947 */ /* 0x010fea000383ffff */
[----:B------:R-:W-:Y:S05]  /*a510*/  BRA `(.L_x_201) ;  /* 0xffffffac00a07947 */ /* 0x000fea000383ffff */
.L_x_96:
[----:B---3--:R-:W-:-:S07]  /*a520*/  MOV R0, UR21 ;  /* 0x0000001500007c02 */ /* 0x008fce0008000f00 */
.L_x_202:
[----:B---3--:R3:W4:Y:S02]  /*a530*/  SYNCS.PHASECHK.TRANS64.TRYWAIT P0, [R0+URZ+0xe8], R3 ;  /* 0x0000e803000075a7 */ /* 0x00872400080011ff */
[----:B----4-:R-:W-:Y:S05]  /*a540*/  @!P0 NANOSLEEP.SYNCS 0x989680 ;  /* 0x009896800000895d */ /* 0x010fea0003900000 */
[----:B------:R-:W4:Y:S02]  /*a550*/  @!P0 SYNCS.PHASECHK.TRANS64 P0, [R0+URZ+0xe8], R3 ;  /* 0x0000e803000085a7 */ /* 0x000f2400080010ff */
[----:B----4-:R-:W-:Y:S05]  /*a560*/  @!P0 BRA `(.L_x_202) ;  /* 0xfffffffc00f08947 */ /* 0x010fea000383ffff */
[----:B------:R-:W-:Y:S05]  /*a570*/  BRA `(.L_x_203) ;  /* 0xffffffac00907947 */ /* 0x000fea000383ffff */
.L_x_97:
[----:B---3--:R-:W-:-:S07]  /*a580*/  MOV R0, UR21 ;  /* 0x0000001500007c02 */ /* 0x008fce0008000f00 */
.L_x_204:
[----:B---3--:R3:W4:Y:S02]  /*a590*/  SYNCS.PHASECHK.TRANS64.TRYWAIT P0, [R0+URZ+0xf0], R3 ;  /* 0x0000f003000075a7 */ /* 0x00872400080011ff */
[----:B----4-:R-:W-:Y:S05]  /*a5a0*/  @!P0 NANOSLEEP.SYNCS 0x989680 ;  /* 0x009896800000895d */ /* 0x010fea0003900000 */
[----:B------:R-:W4:Y:S02]  /*a5b0*/  @!P0 SYNCS.PHASECHK.TRANS64 P0, [R0+URZ+0xf0], R3 ;  /* 0x0000f003000085a7 */ /* 0x000f2400080010ff */
[----:B----4-:R-:W-:Y:S05]  /*a5c0*/  @!P0 BRA `(.L_x_204) ;  /* 0xfffffffc00f08947 */ /* 0x010fea000383ffff */
[----:B------:R-:W-:Y:S05]  /*a5d0*/  BRA `(.L_x_205) ;  /* 0xffffffac00807947 */ /* 0x000fea000383ffff */
.L_x_99:
[----:B-1----:R1:W2:Y:S02]  /*a5e0*/  SYNCS.PHASECHK.TRANS64.TRYWAIT P0, [R3+URZ+0x110], R0 ;  /* 0x00011000030075a7 */ /* 0x0022a400080011ff */
[----:B--2---:R-:W-:Y:S05]  /*a5f0*/  @!P0 NANOSLEEP.SYNCS 0x989680 ;  /* 0x009896800000895d */ /* 0x004fea0003900000 */
[----:B------:R-:W2:Y:S02]  /*a600*/  @!P0 SYNCS.PHASECHK.TRANS64 P0, [R3+URZ+0x110], R0 ;  /* 0x00011000030085a7 */ /* 0x000ea400080010ff */
[----:B--2---:R-:W-:Y:S05]  /*a610*/  @!P0 BRA `(.L_x_99) ;  /* 0xfffffffc00f08947 */ /* 0x004fea000383ffff */
[----:B------:R-:W-:Y:S05]  /*a620*/  BRA `(.L_x_206) ;  /* 0xffffffb000407947 */ /* 0x000fea000383ffff */
.L_x_110:
[----:B-1----:R-:W-:Y:S04]  /*a630*/  MOV R2, UR44 ;  /* 0x0000002c00027c02 */ /* 0x002fe80008000f00 */
[----:B------:R1:W2:Y:S03]  /*a640*/  SYNCS.PHASECHK.TRANS64.TRYWAIT P1, [R2+URZ+0xc0], R3 ;  /* 0x0000c003020075a7 */ /* 0x0002a600080211ff */
[----:B--2---:R-:W-:Y:S05]  /*a650*/  @!P1 NANOSLEEP.SYNCS 0x989680 ;  /* 0x009896800000995d */ /* 0x004fea0003900000 */
[----:B------:R-:W2:Y:S02]  /*a660*/  @!P1 SYNCS.PHASECHK.TRANS64 P1, [R2+URZ+0xc0], R3 ;  /* 0x0000c003020095a7 */ /* 0x000ea400080210ff */
[----:B--2---:R-:W-:Y:S05]  /*a670*/  @!P1 BRA `(.L_x_110) ;  /* 0xfffffffc00ec9947 */ /* 0x004fea000383ffff */
[----:B------:R-:W-:Y:S05]  /*a680*/  BRA `(.L_x_109) ;  /* 0xffffffbc00b07947 */ /* 0x000fea000383ffff */
.L_x_112:
[----:B-1----:R1:W4:Y:S02]  /*a690*/  SYNCS.PHASECHK.TRANS64.TRYWAIT P0, [R99+URZ+0x130], R0 ;  /* 0x00013000630075a7 */ /* 0x00232400080011ff */
[----:B----4-:R-:W-:Y:S05]  /*a6a0*/  @!P0 NANOSLEEP.SYNCS 0x989680 ;  /* 0x009896800000895d */ /* 0x010fea0003900000 */
[----:B------:R-:W4:Y:S02]  /*a6b0*/  @!P0 SYNCS.PHASECHK.TRANS64 P0, [R99+URZ+0x130], R0 ;  /* 0x00013000630085a7 */ /* 0x000f2400080010ff */
[----:B----4-:R-:W-:Y:S05]  /*a6c0*/  @!P0 BRA `(.L_x_112) ;  /* 0xfffffffc00f08947 */ /* 0x010fea000383ffff */
[----:B------:R-:W-:Y:S05]  /*a6d0*/  BRA `(.L_x_111) ;  /* 0xffffffbc00d87947 */ /* 0x000fea000383ffff */
.L_x_121:
[----:B---3--:R3:W4:Y:S02]  /*a6e0*/  SYNCS.PHASECHK.TRANS64.TRYWAIT P0, [R3+URZ+0xc0], R0 ;  /* 0x0000c000030075a7 */ /* 0x00872400080011ff */
[----:B----4-:R-:W-:Y:S05]  /*a6f0*/  @!P0 NANOSLEEP.SYNCS 0x989680 ;  /* 0x009896800000895d */ /* 0x010fea0003900000 */
[----:B------:R-:W4:Y:S02]  /*a700*/  @!P0 SYNCS.PHASECHK.TRANS64 P0, [R3+URZ+0xc0], R0 ;  /* 0x0000c000030085a7 */ /* 0x000f2400080010ff */
[----:B----4-:R-:W-:Y:S05]  /*a710*/  @!P0 BRA `(.L_x_121) ;  /* 0xfffffffc00f08947 */ /* 0x010fea000383ffff */
[----:B------:R-:W-:Y:S05]  /*a720*/  BRA `(.L_x_120) ;  /* 0xffffffc800b47947 */ /* 0x000fea000383ffff */
.L_x_129:
[----:B---3--:R3:W4:Y:S02]  /*a730*/  SYNCS.PHASECHK.TRANS64.TRYWAIT P0, [R62+URZ+0xc0], R5 ;  /* 0x0000c0053e0075a7 */ /* 0x00872400080011ff */
[----:B----4-:R-:W-:Y:S05]  /*a740*/  @!P0 NANOSLEEP.SYNCS 0x989680 ;  /* 0x009896800000895d */ /* 0x010fea0003900000 */
[----:B------:R-:W4:Y:S02]  /*a750*/  @!P0 SYNCS.PHASECHK.TRANS64 P0, [R62+URZ+0xc0], R5 ;  /* 0x0000c0053e0085a7 */ /* 0x000f2400080010ff */
[----:B----4-:R-:W-:Y:S05]  /*a760*/  @!P0 BRA `(.L_x_129) ;  /* 0xfffffffc00f08947 */ /* 0x010fea000383ffff */
[----:B------:R-:W-:Y:S05]  /*a770*/  BRA `(.L_x_128) ;  /* 0xffffffd400b87947 */ /* 0x000fea000383ffff */
.L_x_137:
[----:B---3--:R3:W4:Y:S02]  /*a780*/  SYNCS.PHASECHK.TRANS64.TRYWAIT P0, [R62+URZ+0xc0], R5 ;  /* 0x0000c0053e0075a7 */ /* 0x00872400080011ff */
[----:B----4-:R-:W-:Y:S05]  /*a790*/  @!P0 NANOSLEEP.SYNCS 0x989680 ;  /* 0x009896800000895d */ /* 0x010fea0003900000 */
[----:B------:R-:W4:Y:S02]  /*a7a0*/  @!P0 SYNCS.PHASECHK.TRANS64 P0, [R62+URZ+0xc0], R5 ;  /* 0x0000c0053e0085a7 */ /* 0x000f2400080010ff */
[----:B----4-:R-:W-:Y:S05]  /*a7b0*/  @!P0 BRA `(.L_x_137) ;  /* 0xfffffffc00f08947 */ /* 0x010fea000383ffff */
[----:B------:R-:W-:Y:S05]  /*a7c0*/  BRA `(.L_x_136) ;  /* 0xffffffe000bc7947 */ /* 0x000fea000383ffff */
        .weak           $__internal_0_$__cuda_sm10x_tcgen05_guardrail_trap_col_being_dealloced_not_returned_by_alloc
        .type           $__internal_0_$__cuda_sm10x_tcgen05_guardrail_trap_col_being_dealloced_not_returned_by_alloc,@function
        .size           $__internal_0_$__cuda_sm10x_tcgen05_guardrail_trap_col_being_dealloced_not_returned_by_alloc,($__internal_1_$__cuda_sm10x_tcgen05_guardrail_trap_phase_invalid_during_alloc - $__internal_0_$__cuda_sm10x_tcgen05_guardrail_trap_col_being_dealloced_not_returned_by_alloc)
$__internal_0_$__cuda_sm10x_tcgen05_guardrail_trap_col_being_dealloced_not_returned_by_alloc:
[----:B------:R-:W-:Y:S05]  /*a7d0*/  BPT.TRAP 0x1 ;  /* 0x000000040000795c */ /* 0x000fea0000300000 */
[----:B------:R-:W-:-:S04]  /*a7e0*/  HFMA2 R3, -RZ, RZ, 0, 0 ;  /* 0x00000000ff037431 */ /* 0x000fc800000001ff */
[----:B------:R-:W-:Y:S05]  /*a7f0*/  RET.REL.NODEC R2 `(_ZN7cutlass13device_kernelINS_4gemm6kernel13GemmUniversalIN4cute5tupleIJiiiiEEENS1_10collective13CollectiveMmaINS1_35MainloopSm100TmaUmmaWarpSpecializedILi12ELi2ELi4ENS5_IJNS4_1CILi1EEENSA_ILi4EEESB_EEEEENS5_IJNSA_ILi128EEESF_NSA_ILi32EEEEEENS_10bfloat16_tENS5_IJlSB_lEEESI_SJ_NS4_8TiledMMAINS4_8MMA_AtomIJNS4_20SM100_MMA_F16BF16_SSISI_SI_fLi128ELi128ELNS4_4UMMA5MajorE0ELSO_0ELNSN_7ScaleInE0ELSP_0EEEEEENS4_6LayoutINS5_IJSB_SB_SB_EEENS5_IJNSA_ILi0EEESU_SU_EEEEENS5_IJNS4_10UnderscoreESX_SX_EEEEENS4_23SM90_TMA_LOAD_MULTICASTENS4_14ComposedLayoutINS4_7SwizzleILi2ELi4ELi3EEENS4_18smem_ptr_flag_bitsILi16EEENSS_INS5_IJNSA_ILi8EEESG_EEENS5_IJSG_SB_EEEEEEEvNS4_8identityENS4_13SM90_TMA_LOADES1A_vS1B_EENS_8epilogue10collective18CollectiveEpilogueINS1E_23Sm100TmaWarpSpecializedILi4ELi2ELi32ELb1ELb0EEEJSH_NS5_IJNSS_ISF_SB_EENSS_ISG_SB_EEEEESI_SJ_SI_SJ_NS1E_6fusion15FusionCallbacksIS1I_NS1M_17LinearCombinationISI_fSI_fLNS_15FloatRoundStyleE2EEESH_S1L_JEEENS4_5SM1004TMEM4LOAD26SM100_TMEM_LOAD_32dp32b32xES1C_S1A_NS4_39AutoVectorizingCopyWithAssumedAlignmentILi128EEENS4_14SM90_TMA_STOREES1A_S1X_S1X_EEEvvEEEEvNT_6ParamsE) ;  /* 0xffffff5802007950 */ /* 0x000fea0003c3ffff */
        .weak           $__internal_1_$__cuda_sm10x_tcgen05_guardrail_trap_phase_invalid_during_alloc
        .type           $__internal_1_$__cuda_sm10x_tcgen05_guardrail_trap_phase_invalid_during_alloc,@function
        .size           $__internal_1_$__cuda_sm10x_tcgen05_guardrail_trap_phase_invalid_during_alloc,($__internal_2_$__cuda_sm10x_tcgen05_guardrail_trap_unallocated_columns_being_dealloced - $__internal_1_$__cuda_sm10x_tcgen05_guardrail_trap_phase_invalid_during_alloc)
$__internal_1_$__cuda_sm10x_tcgen05_guardrail_trap_phase_invalid_during_alloc:
[----:B------:R-:W-:Y:S05]  /*a800*/  BPT.TRAP 0x1 ;  /* 0x000000040000795c */ /* 0x000fea0000300000 */
[----:B------:R-:W-:-:S04]  /*a810*/  MOV R5, 0x0 ;  /* 0x0000000000057802 */ /* 0x000fc80000000f00 */
[----:B------:R-:W-:Y:S05]  /*a820*/  RET.REL.NODEC R4 `(_ZN7cutlass13device_kernelINS_4gemm6kernel13GemmUniversalIN4cute5tupleIJiiiiEEENS1_10collective13CollectiveMmaINS1_35MainloopSm100TmaUmmaWarpSpecializedILi12ELi2ELi4ENS5_IJNS4_1CILi1EEENSA_ILi4EEESB_EEEEENS5_IJNSA_ILi128EEESF_NSA_ILi32EEEEEENS_10bfloat16_tENS5_IJlSB_lEEESI_SJ_NS4_8TiledMMAINS4_8MMA_AtomIJNS4_20SM100_MMA_F16BF16_SSISI_SI_fLi128ELi128ELNS4_4UMMA5MajorE0ELSO_0ELNSN_7ScaleInE0ELSP_0EEEEEENS4_6LayoutINS5_IJSB_SB_SB_EEENS5_IJNSA_ILi0EEESU_SU_EEEEENS5_IJNS4_10UnderscoreESX_SX_EEEEENS4_23SM90_TMA_LOAD_MULTICASTENS4_14ComposedLayoutINS4_7SwizzleILi2ELi4ELi3EEENS4_18smem_ptr_flag_bitsILi16EEENSS_INS5_IJNSA_ILi8EEESG_EEENS5_IJSG_SB_EEEEEEEvNS4_8identityENS4_13SM90_TMA_LOADES1A_vS1B_EENS_8epilogue10collective18CollectiveEpilogueINS1E_23Sm100TmaWarpSpecializedILi4ELi2ELi32ELb1ELb0EEEJSH_NS5_IJNSS_ISF_SB_EENSS_ISG_SB_EEEEESI_SJ_SI_SJ_NS1E_6fusion15FusionCallbacksIS1I_NS1M_17LinearCombinationISI_fSI_fLNS_15FloatRoundStyleE2EEESH_S1L_JEEENS4_5SM1004TMEM4LOAD26SM100_TMEM_LOAD_32dp32b32xES1C_S1A_NS4_39AutoVectorizingCopyWithAssumedAlignmentILi128EEENS4_14SM90_TMA_STOREES1A_S1X_S1X_EEEvvEEEEvNT_6ParamsE) ;  /* 0xffffff5404f47950 */ /* 0x000fea0003c3ffff */
        .weak           $__internal_2_$__cuda_sm10x_tcgen05_guardrail_trap_unallocated_columns_being_dealloced
        .type           $__internal_2_$__cuda_sm10x_tcgen05_guardrail_trap_unallocated_columns_being_dealloced,@function
        .size           $__internal_2_$__cuda_sm10x_tcgen05_guardrail_trap_unallocated_columns_being_dealloced,(.L_x_208 - $__internal_2_$__cuda_sm10x_tcgen05_guardrail_trap_unallocated_columns_being_dealloced)
$__internal_2_$__cuda_sm10x_tcgen05_guardrail_trap_unallocated_columns_being_dealloced:
[----:B------:R-:W-:Y:S05]  /*a830*/  BPT.TRAP 0x1 ;  /* 0x000000040000795c */ /* 0x000fea0000300000 */
[----:B------:R-:W-:-:S04]  /*a840*/  HFMA2 R3, -RZ, RZ, 0, 0 ;  /* 0x00000000ff037431 */ /* 0x000fc800000001ff */
[----:B------:R-:W-:Y:S05]  /*a850*/  RET.REL.NODEC R2 `(_ZN7cutlass13device_kernelINS_4gemm6kernel13GemmUniversalIN4cute5tupleIJiiiiEEENS1_10collective13CollectiveMmaINS1_35MainloopSm100TmaUmmaWarpSpecializedILi12ELi2ELi4ENS5_IJNS4_1CILi1EEENSA_ILi4EEESB_EEEEENS5_IJNSA_ILi128EEESF_NSA_ILi32EEEEEENS_10bfloat16_tENS5_IJlSB_lEEESI_SJ_NS4_8TiledMMAINS4_8MMA_AtomIJNS4_20SM100_MMA_F16BF16_SSISI_SI_fLi128ELi128ELNS4_4UMMA5MajorE0ELSO_0ELNSN_7ScaleInE0ELSP_0EEEEEENS4_6LayoutINS5_IJSB_SB_SB_EEENS5_IJNSA_ILi0EEESU_SU_EEEEENS5_IJNS4_10UnderscoreESX_SX_EEEEENS4_23SM90_TMA_LOAD_MULTICASTENS4_14ComposedLayoutINS4_7SwizzleILi2ELi4ELi3EEENS4_18smem_ptr_flag_bitsILi16EEENSS_INS5_IJNSA_ILi8EEESG_EEENS5_IJSG_SB_EEEEEEEvNS4_8identityENS4_13SM90_TMA_LOADES1A_vS1B_EENS_8epilogue10collective18CollectiveEpilogueINS1E_23Sm100TmaWarpSpecializedILi4ELi2ELi32ELb1ELb0EEEJSH_NS5_IJNSS_ISF_SB_EENSS_ISG_SB_EEEEESI_SJ_SI_SJ_NS1E_6fusion15FusionCallbacksIS1I_NS1M_17LinearCombinationISI_fSI_fLNS_15FloatRoundStyleE2EEESH_S1L_JEEENS4_5SM1004TMEM4LOAD26SM100_TMEM_LOAD_32dp32b32xES1C_S1A_NS4_39AutoVectorizingCopyWithAssumedAlignmentILi128EEENS4_14SM90_TMA_STOREES1A_S1X_S1X_EEEvvEEEEvNT_6ParamsE) ;  /* 0xffffff5402e87950 */ /* 0x000fea0003c3ffff */
.L_x_207:
[----:B------:R-:W-:-:S00]  /*a860*/  BRA `(.L_x_207) ;  /* 0xfffffffc00fc7947 */ /* 0x000fc0000383ffff */
[----:B------:R-:W-:-:S00]  /*a870*/  NOP ;  /* 0x0000000000007918 */ /* 0x000fc00000000000 */
        /* <DEDUP_REMOVED lines=8> */
.L_x_208:


//--------------------- .nv.global.init           --------------------------
	.section	.nv.global.init,"aw",@progbits
.nv.global.init:
	.type		$str$27,@object
	.size		$str$27,($str$28 - $str$27)
$str$27:
        /*0000*/ 	.byte	0x28, 0x61, 0x64, 0x64, 0x72, 0x65, 0x73, 0x73, 0x20, 0x26, 0x20, 0x6d, 0x61, 0x73, 0x6b, 0x29
        /*0010*/ 	.byte	0x20, 0x3d, 0x3d, 0x20, 0x30, 0x00
	.type		$str$28,@object
	.size		$str$28,($str$26 - $str$28)
$str$28:
        /*0016*/ 	.byte	0x2f, 0x74, 0x6d, 0x70, 0x2f, 0x63, 0x75, 0x74, 0x6c, 0x61, 0x73, 0x73, 0x5f, 0x73, 0x77, 0x65
        /*0026*/ 	.byte	0x65, 0x70, 0x5f, 0x73, 0x72, 0x63, 0x2f, 0x69, 0x6e, 0x63, 0x6c, 0x75, 0x64, 0x65, 0x2f, 0x63
        /*0036*/ 	.byte	0x75, 0x74, 0x65, 0x2f, 0x70, 0x6f, 0x69, 0x6e, 0x74, 0x65, 0x72, 0x5f, 0x66, 0x6c, 0x61, 0x67
        /*0046*/ 	.byte	0x67, 0x65, 0x64, 0x2e, 0x68, 0x70, 0x70, 0x00
	.type		$str$26,@object
	.size		$str$26,($str$25 - $str$26)
$str$26:
        /*004e*/ 	.byte	0x2f, 0x74, 0x6d, 0x70, 0x2f, 0x63, 0x75, 0x74, 0x6c, 0x61, 0x73, 0x73, 0x5f, 0x73, 0x77, 0x65
        /*005e*/ 	.byte	0x65, 0x70, 0x5f, 0x73, 0x72, 0x63, 0x2f, 0x69, 0x6e, 0x63, 0x6c, 0x75, 0x64, 0x65, 0x2f, 0x63
        /*006e*/ 	.byte	0x75, 0x74, 0x65, 0x2f, 0x61, 0x74, 0x6f, 0x6d, 0x2f, 0x63, 0x6f, 0x70, 0x79, 0x5f, 0x74, 0x72
        /*007e*/ 	.byte	0x61, 0x69, 0x74, 0x73, 0x5f, 0x73, 0x6d, 0x31, 0x30, 0x30, 0x2e, 0x68, 0x70, 0x70, 0x00
	.type		$str$25,@object
	.size		$str$25,(__unnamed_1 - $str$25)
$str$25:
        /*008d*/ 	.byte	0x28, 0x28, 0x75, 0x69, 0x6e, 0x74, 0x33, 0x32, 0x5f, 0x74, 0x28, 0x74, 0x68, 0x72, 0x65, 0x61
        /*009d*/ 	.byte	0x64, 0x49, 0x64, 0x78, 0x2e, 0x78, 0x29, 0x20, 0x2f, 0x20, 0x33, 0x32, 0x29, 0x20, 0x25, 0x20
        /*00ad*/ 	.byte	0x34, 0x29, 0x20, 0x3d, 0x3d, 0x20, 0x28, 0x28, 0x28, 0x74, 0x6d, 0x65, 0x6d, 0x5f, 0x61, 0x64
        /*00bd*/ 	.byte	0x64, 0x72, 0x20, 0x3e, 0x3e, 0x20, 0x31, 0x36, 0x29, 0x20, 0x2f, 0x20, 0x33, 0x32, 0x29, 0x20
        /*00cd*/ 	.byte	0x25, 0x20, 0x34, 0x29, 0x00
	.type		__unnamed_1,@object
	.size		__unnamed_1,(__unnamed_2 - __unnamed_1)
__unnamed_1:
        /*00d2*/ 	.byte	0x61, 0x75, 0x74, 0x6f, 0x20, 0x63, 0x75, 0x74, 0x65, 0x3a, 0x3a, 0x61, 0x73, 0x5f, 0x70, 0x6f
        /* <DEDUP_REMOVED lines=24> */
        /*0262*/ 	.byte	0x34, 0x30, 0x39, 0x36, 0x3e, 0x3e, 0x3e, 0x3e, 0x5d, 0x00
	.type		__unnamed_2,@object
	.size		__unnamed_2,(.L_2 - __unnamed_2)
__unnamed_2:
        /* <DEDUP_REMOVED lines=42> */
        /*050c*/ 	.byte	0x3e, 0x3e, 0x5d, 0x00
.L_2:


//--------------------- .nv.shared._ZN7cutlass13device_kernelINS_4gemm6kernel13GemmUniversalIN4cute5tupleIJiiiiEEENS1_10collective13CollectiveMmaINS1_35MainloopSm100TmaUmmaWarpSpecializedILi12ELi2ELi4ENS5_IJNS4_1CILi1EEENSA_ILi4EEESB_EEEEENS5_IJNSA_ILi128EEESF_NSA_ILi32EEEEEENS_10bfloat16_tENS5_IJlSB_lEEESI_SJ_NS4_8TiledMMAINS4_8MMA_AtomIJNS4_20SM100_MMA_F16BF16_SSISI_SI_fLi128ELi128ELNS4_4UMMA5MajorE0ELSO_0ELNSN_7ScaleInE0ELSP_0EEEEEENS4_6LayoutINS5_IJSB_SB_SB_EEENS5_IJNSA_ILi0EEESU_SU_EEEEENS5_IJNS4_10UnderscoreESX_SX_EEEEENS4_23SM90_TMA_LOAD_MULTICASTENS4_14ComposedLayoutINS4_7SwizzleILi2ELi4ELi3EEENS4_18smem_ptr_flag_bitsILi16EEENSS_INS5_IJNSA_ILi8EEESG_EEENS5_IJSG_SB_EEEEEEEvNS4_8identityENS4_13SM90_TMA_LOADES1A_vS1B_EENS_8epilogue10collective18CollectiveEpilogueINS1E_23Sm100TmaWarpSpecializedILi4ELi2ELi32ELb1ELb0EEEJSH_NS5_IJNSS_ISF_SB_EENSS_ISG_SB_EEEEESI_SJ_SI_SJ_NS1E_6fusion15FusionCallbacksIS1I_NS1M_17LinearCombinationISI_fSI_fLNS_15FloatRoundStyleE2EEESH_S1L_JEEENS4_5SM1004TMEM4LOAD26SM100_TMEM_LOAD_32dp32b32xES1C_S1A_NS4_39AutoVectorizingCopyWithAssumedAlignmentILi128EEENS4_14SM90_TMA_STOREES1A_S1X_S1X_EEEvvEEEEvNT_6ParamsE --------------------------
	.section	.nv.shared._ZN7cutlass13device_kernelINS_4gemm6kernel13GemmUniversalIN4cute5tupleIJiiiiEEENS1_10collective13CollectiveMmaINS1_35MainloopSm100TmaUmmaWarpSpecializedILi12ELi2ELi4ENS5_IJNS4_1CILi1EEENSA_ILi4EEESB_EEEEENS5_IJNSA_ILi128EEESF_NSA_ILi32EEEEEENS_10bfloat16_tENS5_IJlSB_lEEESI_SJ_NS4_8TiledMMAINS4_8MMA_AtomIJNS4_20SM100_MMA_F16BF16_SSISI_SI_fLi128ELi128ELNS4_4UMMA5MajorE0ELSO_0ELNSN_7ScaleInE0ELSP_0EEEEEENS4_6LayoutINS5_IJSB_SB_SB_EEENS5_IJNSA_ILi0EEESU_SU_EEEEENS5_IJNS4_10UnderscoreESX_SX_EEEEENS4_23SM90_TMA_LOAD_MULTICASTENS4_14ComposedLayoutINS4_7SwizzleILi2ELi4ELi3EEENS4_18smem_ptr_flag_bitsILi16EEENSS_INS5_IJNSA_ILi8EEESG_EEENS5_IJSG_SB_EEEEEEEvNS4_8identityENS4_13SM90_TMA_LOADES1A_vS1B_EENS_8epilogue10collective18CollectiveEpilogueINS1E_23Sm100TmaWarpSpecializedILi4ELi2ELi32ELb1ELb0EEEJSH_NS5_IJNSS_ISF_SB_EENSS_ISG_SB_EEEEESI_SJ_SI_SJ_NS1E_6fusion15FusionCallbacksIS1I_NS1M_17LinearCombinationISI_fSI_fLNS_15FloatRoundStyleE2EEESH_S1L_JEEENS4_5SM1004TMEM4LOAD26SM100_TMEM_LOAD_32dp32b32xES1C_S1A_NS4_39AutoVectorizingCopyWithAssumedAlignmentILi128EEENS4_14SM90_TMA_STOREES1A_S1X_S1X_EEEvvEEEEvNT_6ParamsE,"aw",@nobits
	.sectionflags	@""
	.align	16
	.zero		1024


//--------------------- .nv.shared.reserved.0     --------------------------
	.section	.nv.shared.reserved.0,"aw",@nobits
	.weak		__nv_reservedSMEM_offset_0_alias
	.size		__nv_reservedSMEM_offset_0_alias, 0, 64
	.other		__nv_reservedSMEM_offset_0_alias,@"STO_CUDA_RESERVED_SHARED STV_DEFAULT"
__nv_reservedSMEM_offset_0_alias:
	.zero		0
.nv.shared.reserved.0:
	.zero		64
	.weak		__nv_reservedSMEM_tcgen05_partition
	.type		__nv_reservedSMEM_tcgen05_partition,@object
	.size		__nv_reservedSMEM_tcgen05_partition,(.L_0 - __nv_reservedSMEM_tcgen05_partition)
__nv_reservedSMEM_tcgen05_partition:
	.zero		32
.L_0:


//--------------------- .nv.global                --------------------------
	.section	.nv.global,"aw",@nobits
.nv.global:
	.type		_ZN40_INTERNAL_89c6ff51_4_k_cu_6f32324e_345994cute1_E,@object
	.size		_ZN40_INTERNAL_89c6ff51_4_k_cu_6f32324e_345994cute1_E,(_ZN40_INTERNAL_89c6ff51_4_k_cu_6f32324e_345994cuda3std3__45__cpo6cbeginE - _ZN40_INTERNAL_89c6ff51_4_k_cu_6f32324e_345994cute1_E)
_ZN40_INTERNAL_89c6ff51_4_k_cu_6f32324e_345994cute1_E:
	.zero		1
	.type		_ZN40_INTERNAL_89c6ff51_4_k_cu_6f32324e_345994cuda3std3__45__cpo6cbeginE,@object
	.size		_ZN40_INTERNAL_89c6ff51_4_k_cu_6f32324e_345994cuda3std3__45__cpo6cbeginE,(_ZN40_INTERNAL_89c6ff51_4_k_cu_6f32324e_345994cuda3std3__48in_placeE - _ZN40_INTERNAL_89c6ff51_4_k_cu_6f32324e_345994cuda3std3__45__cpo6cbeginE)
_ZN40_INTERNAL_89c6ff51_4_k_cu_6f32324e_345994cuda3std3__45__cpo6cbeginE:
	.zero		1
	.type		_ZN40_INTERNAL_89c6ff51_4_k_cu_6f32324e_345994cuda3std3__48in_placeE,@object
	.size		_ZN40_INTERNAL_89c6ff51_4_k_cu_6f32324e_345994cuda3std3__48in_placeE,(_ZN40_INTERNAL_89c6ff51_4_k_cu_6f32324e_345994cuda3std6ranges3__45__cpo9iter_moveE - _ZN40_INTERNAL_89c6ff51_4_k_cu_6f32324e_345994cuda3std3__48in_placeE)
_ZN40_INTERNAL_89c6ff51_4_k_cu_6f32324e_345994cuda3std3__48in_placeE:
	.zero		1
	.type		_ZN40_INTERNAL_89c6ff51_4_k_cu_6f32324e_345994cuda3std6ranges3__45__cpo9iter_moveE,@object
	.size		_ZN40_INTERNAL_89c6ff51_4_k_cu_6f32324e_345994cuda3std6ranges3__45__cpo9iter_moveE,(_ZN40_INTERNAL_89c6ff51_4_k_cu_6f32324e_345994cuda3std3__45__cpo5beginE - _ZN40_INTERNAL_89c6ff51_4_k_cu_6f32324e_345994cuda3std6ranges3__45__cpo9iter_moveE)
_ZN40_INTERNAL_89c6ff51_4_k_cu_6f32324e_345994cuda3std6ranges3__45__cpo9iter_moveE:
	.zero		1
	.type		_ZN40_INTERNAL_89c6ff51_4_k_cu_6f32324e_345994cuda3std3__45__cpo5beginE,@object
	.size		_ZN40_INTERNAL_89c6ff51_4_k_cu_6f32324e_345994cuda3std3__45__cpo5beginE,(_ZN40_INTERNAL_89c6ff51_4_k_cu_6f32324e_345994cuda3std3__442_GLOBAL__N__89c6ff51_4_k_cu_6f32324e_345996ignoreE - _ZN40_INTERNAL_89c6ff51_4_k_cu_6f32324e_345994cuda3std3__45__cpo5beginE)
_ZN40_INTERNAL_89c6ff51_4_k_cu_6f32324e_345994cuda3std3__45__cpo5beginE:
	.zero		1
	.type		_ZN40_INTERNAL_89c6ff51_4_k_cu_6f32324e_345994cuda3std3__442_GLOBAL__N__89c6ff51_4_k_cu_6f32324e_345996ignoreE,@object
	.size		_ZN40_INTERNAL_89c6ff51_4_k_cu_6f32324e_345994cuda3std3__442_GLOBAL__N__89c6ff51_4_k_cu_6f32324e_345996ignoreE,(_ZN40_INTERNAL_89c6ff51_4_k_cu_6f32324e_345994cute7productE - _ZN40_INTERNAL_89c6ff51_4_k_cu_6f32324e_345994cuda3std3__442_GLOBAL__N__89c6ff51_4_k_cu_6f32324e_345996ignoreE)
_ZN40_INTERNAL_89c6ff51_4_k_cu_6f32324e_345994cuda3std3__442_GLOBAL__N__89c6ff51_4_k_cu_6f32324e_345996ignoreE:
	.zero		1
	.type		_ZN40_INTERNAL_89c6ff51_4_k_cu_6f32324e_345994cute7productE,@object
	.size		_ZN40_INTERNAL_89c6ff51_4_k_cu_6f32324e_345994cute7productE,(_ZN40_INTERNAL_89c6ff51_4_k_cu_6f32324e_345994cuda3std3__45__cpo3endE - _ZN40_INTERNAL_89c6ff51_4_k_cu_6f32324e_345994cute7productE)
_ZN40_INTERNAL_89c6ff51_4_k_cu_6f32324e_345994cute7productE:
	.zero		1
	.type		_ZN40_INTERNAL_89c6ff51_4_k_cu_6f32324e_345994cuda3std3__45__cpo3endE,@object
	.size		_ZN40_INTERNAL_89c6ff51_4_k_cu_6f32324e_345994cuda3std3__45__cpo3endE,(_ZN40_INTERNAL_89c6ff51_4_k_cu_6f32324e_345994cuda3std3__419piecewise_constructE - _ZN40_INTERNAL_89c6ff51_4_k_cu_6f32324e_345994cuda3std3__45__cpo3endE)
_ZN40_INTERNAL_89c6ff51_4_k_cu_6f32324e_345994cuda3std3__45__cpo3endE:
	.zero		1
	.type		_ZN40_INTERNAL_89c6ff51_4_k_cu_6f32324e_345994cuda3std3__419piecewise_constructE,@object
	.size		_ZN40_INTERNAL_89c6ff51_4_k_cu_6f32324e_345994cuda3std3__419piecewise_constructE,(_ZN40_INTERNAL_89c6ff51_4_k_cu_6f32324e_345994cuda3std3__45__cpo4cendE - _ZN40_INTERNAL_89c6ff51_4_k_cu_6f32324e_345994cuda3std3__419piecewise_constructE)
_ZN40_INTERNAL_89c6ff51_4_k_cu_6f32324e_345994cuda3std3__419piecewise_constructE:
	.zero		1
	.type		_ZN40_INTERNAL_89c6ff51_4_k_cu_6f32324e_345994cuda3std3__45__cpo4cendE,@object
	.size		_ZN40_INTERNAL_89c6ff51_4_k_cu_6f32324e_345994cuda3std3__45__cpo4cendE,(_ZN40_INTERNAL_89c6ff51_4_k_cu_6f32324e_345994cuda3std6ranges3__45__cpo4swapE - _ZN40_INTERNAL_89c6ff51_4_k_cu_6f32324e_345994cuda3std3__45__cpo4cendE)
_ZN40_INTERNAL_89c6ff51_4_k_cu_6f32324e_345994cuda3std3__45__cpo4cendE:
	.zero		1
	.type		_ZN40_INTERNAL_89c6ff51_4_k_cu_6f32324e_345994cuda3std6ranges3__45__cpo4swapE,@object
	.size		_ZN40_INTERNAL_89c6ff51_4_k_cu_6f32324e_345994cuda3std6ranges3__45__cpo4swapE,(.L_10 - _ZN40_INTERNAL_89c6ff51_4_k_cu_6f32324e_345994cuda3std6ranges3__45__cpo4swapE)
_ZN40_INTERNAL_89c6ff51_4_k_cu_6f32324e_345994cuda3std6ranges3__45__cpo4swapE:
	.zero		1
.L_10:


//--------------------- .nv.constant0._ZN7cutlass13device_kernelINS_4gemm6kernel13GemmUniversalIN4cute5tupleIJiiiiEEENS1_10collective13CollectiveMmaINS1_35MainloopSm100TmaUmmaWarpSpecializedILi12ELi2ELi4ENS5_IJNS4_1CILi1EEENSA_ILi4EEESB_EEEEENS5_IJNSA_ILi128EEESF_NSA_ILi32EEEEEENS_10bfloat16_tENS5_IJlSB_lEEESI_SJ_NS4_8TiledMMAINS4_8MMA_AtomIJNS4_20SM100_MMA_F16BF16_SSISI_SI_fLi128ELi128ELNS4_4UMMA5MajorE0ELSO_0ELNSN_7ScaleInE0ELSP_0EEEEEENS4_6LayoutINS5_IJSB_SB_SB_EEENS5_IJNSA_ILi0EEESU_SU_EEEEENS5_IJNS4_10UnderscoreESX_SX_EEEEENS4_23SM90_TMA_LOAD_MULTICASTENS4_14ComposedLayoutINS4_7SwizzleILi2ELi4ELi3EEENS4_18smem_ptr_flag_bitsILi16EEENSS_INS5_IJNSA_ILi8EEESG_EEENS5_IJSG_SB_EEEEEEEvNS4_8identityENS4_13SM90_TMA_LOADES1A_vS1B_EENS_8epilogue10collective18CollectiveEpilogueINS1E_23Sm100TmaWarpSpecializedILi4ELi2ELi32ELb1ELb0EEEJSH_NS5_IJNSS_ISF_SB_EENSS_ISG_SB_EEEEESI_SJ_SI_SJ_NS1E_6fusion15FusionCallbacksIS1I_NS1M_17LinearCombinationISI_fSI_fLNS_15FloatRoundStyleE2EEESH_S1L_JEEENS4_5SM1004TMEM4LOAD26SM100_TMEM_LOAD_32dp32b32xES1C_S1A_NS4_39AutoVectorizingCopyWithAssumedAlignmentILi128EEENS4_14SM90_TMA_STOREES1A_S1X_S1X_EEEvvEEEEvNT_6ParamsE --------------------------
	.section	.nv.constant0._ZN7cutlass13device_kernelINS_4gemm6kernel13GemmUniversalIN4cute5tupleIJiiiiEEENS1_10collective13CollectiveMmaINS1_35MainloopSm100TmaUmmaWarpSpecializedILi12ELi2ELi4ENS5_IJNS4_1CILi1EEENSA_ILi4EEESB_EEEEENS5_IJNSA_ILi128EEESF_NSA_ILi32EEEEEENS_10bfloat16_tENS5_IJlSB_lEEESI_SJ_NS4_8TiledMMAINS4_8MMA_AtomIJNS4_20SM100_MMA_F16BF16_SSISI_SI_fLi128ELi128ELNS4_4UMMA5MajorE0ELSO_0ELNSN_7ScaleInE0ELSP_0EEEEEENS4_6LayoutINS5_IJSB_SB_SB_EEENS5_IJNSA_ILi0EEESU_SU_EEEEENS5_IJNS4_10UnderscoreESX_SX_EEEEENS4_23SM90_TMA_LOAD_MULTICASTENS4_14ComposedLayoutINS4_7SwizzleILi2ELi4ELi3EEENS4_18smem_ptr_flag_bitsILi16EEENSS_INS5_IJNSA_ILi8EEESG_EEENS5_IJSG_SB_EEEEEEEvNS4_8identityENS4_13SM90_TMA_LOADES1A_vS1B_EENS_8epilogue10collective18CollectiveEpilogueINS1E_23Sm100TmaWarpSpecializedILi4ELi2ELi32ELb1ELb0EEEJSH_NS5_IJNSS_ISF_SB_EENSS_ISG_SB_EEEEESI_SJ_SI_SJ_NS1E_6fusion15FusionCallbacksIS1I_NS1M_17LinearCombinationISI_fSI_fLNS_15FloatRoundStyleE2EEESH_S1L_JEEENS4_5SM1004TMEM4LOAD26SM100_TMEM_LOAD_32dp32b32xES1C_S1A_NS4_39AutoVectorizingCopyWithAssumedAlignmentILi128EEENS4_14SM90_TMA_STOREES1A_S1X_S1X_EEEvvEEEEvNT_6ParamsE,"a",@progbits
	.sectionflags	@""
	.align	4
.nv.constant0._ZN7cutlass13device_kernelINS_4gemm6kernel13GemmUniversalIN4cute5tupleIJiiiiEEENS1_10collective13CollectiveMmaINS1_35MainloopSm100TmaUmmaWarpSpecializedILi12ELi2ELi4ENS5_IJNS4_1CILi1EEENSA_ILi4EEESB_EEEEENS5_IJNSA_ILi128EEESF_NSA_ILi32EEEEEENS_10bfloat16_tENS5_IJlSB_lEEESI_SJ_NS4_8TiledMMAINS4_8MMA_AtomIJNS4_20SM100_MMA_F16BF16_SSISI_SI_fLi128ELi128ELNS4_4UMMA5MajorE0ELSO_0ELNSN_7ScaleInE0ELSP_0EEEEEENS4_6LayoutINS5_IJSB_SB_SB_EEENS5_IJNSA_ILi0EEESU_SU_EEEEENS5_IJNS4_10UnderscoreESX_SX_EEEEENS4_23SM90_TMA_LOAD_MULTICASTENS4_14ComposedLayoutINS4_7SwizzleILi2ELi4ELi3EEENS4_18smem_ptr_flag_bitsILi16EEENSS_INS5_IJNSA_ILi8EEESG_EEENS5_IJSG_SB_EEEEEEEvNS4_8identityENS4_13SM90_TMA_LOADES1A_vS1B_EENS_8epilogue10collective18CollectiveEpilogueINS1E_23Sm100TmaWarpSpecializedILi4ELi2ELi32ELb1ELb0EEEJSH_NS5_IJNSS_ISF_SB_EENSS_ISG_SB_EEEEESI_SJ_SI_SJ_NS1E_6fusion15FusionCallbacksIS1I_NS1M_17LinearCombinationISI_fSI_fLNS_15FloatRoundStyleE2EEESH_S1L_JEEENS4_5SM1004TMEM4LOAD26SM100_TMEM_LOAD_32dp32b32xES1C_S1A_NS4_39AutoVectorizingCopyWithAssumedAlignmentILi128EEENS4_14SM90_TMA_STOREES1A_S1X_S1X_EEEvvEEEEvNT_6ParamsE:
	.zero		2944


//--------------------- SYMBOLS --------------------------

	.type		.nv.reservedSmem.offset0,@object
	.size		.nv.reservedSmem.offset0,0x4
	.type		.nv.reservedSmem.cap,@object
	.size		.nv.reservedSmem.cap,0x4
	.type		__assertfail,@function
